//
// Generated by NVIDIA NVVM Compiler
//
// Compiler Build ID: CL-36424714
// Cuda compilation tools, release 13.0, V13.0.88
// Based on NVVM 20.0.0
//

.version 9.0
.target sm_100
.address_size 64

	// .globl	_Z20decmpressAndMultiplyPaS_jjfPjahPhS1_Ptj
// _ZZ20decmpressAndMultiplyPaS_jjfPjahPhS1_PtjE3ppf has been demoted
.extern .shared .align 16 .b8 cdf[];

.visible .entry _Z20decmpressAndMultiplyPaS_jjfPjahPhS1_Ptj(
	.param .u64 .ptr .align 1 _Z20decmpressAndMultiplyPaS_jjfPjahPhS1_Ptj_param_0,
	.param .u64 .ptr .align 1 _Z20decmpressAndMultiplyPaS_jjfPjahPhS1_Ptj_param_1,
	.param .u32 _Z20decmpressAndMultiplyPaS_jjfPjahPhS1_Ptj_param_2,
	.param .u32 _Z20decmpressAndMultiplyPaS_jjfPjahPhS1_Ptj_param_3,
	.param .f32 _Z20decmpressAndMultiplyPaS_jjfPjahPhS1_Ptj_param_4,
	.param .u64 .ptr .align 1 _Z20decmpressAndMultiplyPaS_jjfPjahPhS1_Ptj_param_5,
	.param .u8 _Z20decmpressAndMultiplyPaS_jjfPjahPhS1_Ptj_param_6,
	.param .u8 _Z20decmpressAndMultiplyPaS_jjfPjahPhS1_Ptj_param_7,
	.param .u64 .ptr .align 1 _Z20decmpressAndMultiplyPaS_jjfPjahPhS1_Ptj_param_8,
	.param .u64 .ptr .align 1 _Z20decmpressAndMultiplyPaS_jjfPjahPhS1_Ptj_param_9,
	.param .u64 .ptr .align 1 _Z20decmpressAndMultiplyPaS_jjfPjahPhS1_Ptj_param_10,
	.param .u32 _Z20decmpressAndMultiplyPaS_jjfPjahPhS1_Ptj_param_11
)
{
	.reg .pred 	%p<27>;
	.reg .b16 	%rs<57>;
	.reg .b32 	%r<276>;
	.reg .b64 	%rd<69>;
	// demoted variable
	.shared .align 1 .b8 _ZZ20decmpressAndMultiplyPaS_jjfPjahPhS1_PtjE3ppf[256];
	ld.param.u64 	%rd15, [_Z20decmpressAndMultiplyPaS_jjfPjahPhS1_Ptj_param_0];
	ld.param.u64 	%rd17, [_Z20decmpressAndMultiplyPaS_jjfPjahPhS1_Ptj_param_1];
	ld.param.u32 	%r76, [_Z20decmpressAndMultiplyPaS_jjfPjahPhS1_Ptj_param_2];
	ld.param.u32 	%r77, [_Z20decmpressAndMultiplyPaS_jjfPjahPhS1_Ptj_param_3];
	ld.param.u64 	%rd16, [_Z20decmpressAndMultiplyPaS_jjfPjahPhS1_Ptj_param_5];
	ld.param.s8 	%rs11, [_Z20decmpressAndMultiplyPaS_jjfPjahPhS1_Ptj_param_6];
	ld.param.u8 	%rs12, [_Z20decmpressAndMultiplyPaS_jjfPjahPhS1_Ptj_param_7];
	ld.param.u64 	%rd18, [_Z20decmpressAndMultiplyPaS_jjfPjahPhS1_Ptj_param_8];
	ld.param.u64 	%rd19, [_Z20decmpressAndMultiplyPaS_jjfPjahPhS1_Ptj_param_9];
	ld.param.u64 	%rd20, [_Z20decmpressAndMultiplyPaS_jjfPjahPhS1_Ptj_param_10];
	cvta.to.global.u64 	%rd1, %rd19;
	cvta.to.global.u64 	%rd2, %rd17;
	cvta.to.global.u64 	%rd3, %rd20;
	cvta.to.global.u64 	%rd4, %rd18;
	mov.u32 	%r1, %ntid.x;
	mov.u32 	%r78, %ctaid.x;
	mov.u32 	%r248, %tid.x;
	mad.lo.s32 	%r3, %r1, %r78, %r248;
	cvt.u32.u16 	%r4, %rs12;
	setp.gt.u32 	%p1, %r248, %r4;
	@%p1 bra 	$L__BB0_5;
	add.s32 	%r79, %r248, %r1;
	add.s32 	%r80, %r4, 1;
	max.u32 	%r81, %r79, %r80;
	setp.le.u32 	%p2, %r79, %r4;
	selp.u32 	%r82, 1, 0, %p2;
	add.s32 	%r83, %r79, %r82;
	sub.s32 	%r84, %r81, %r83;
	div.u32 	%r85, %r84, %r1;
	add.s32 	%r5, %r85, %r82;
	and.b32  	%r86, %r5, 3;
	setp.eq.s32 	%p3, %r86, 3;
	mov.u32 	%r245, %r248;
	@%p3 bra 	$L__BB0_4;
	cvt.u64.u32 	%rd21, %r248;
	add.s64 	%rd66, %rd4, %rd21;
	add.s32 	%r87, %r5, 1;
	and.b32  	%r88, %r87, 3;
	neg.s32 	%r243, %r88;
	cvt.u64.u32 	%rd22, %r1;
	mov.u32 	%r245, %r248;
$L__BB0_3:
	.pragma "nounroll";
	ld.global.u8 	%rs13, [%rd66];
	mov.u32 	%r89, cdf;
	add.s32 	%r90, %r89, %r245;
	st.shared.u8 	[%r90], %rs13;
	add.s32 	%r245, %r245, %r1;
	add.s64 	%rd66, %rd66, %rd22;
	add.s32 	%r243, %r243, 1;
	setp.ne.s32 	%p4, %r243, 0;
	@%p4 bra 	$L__BB0_3;
$L__BB0_4:
	setp.lt.u32 	%p5, %r5, 3;
	@%p5 bra 	$L__BB0_5;
	bra.uni 	$L__BB0_36;
$L__BB0_5:
	setp.gt.u32 	%p7, %r248, 255;
	@%p7 bra 	$L__BB0_11;
	add.s32 	%r99, %r248, %r1;
	max.u32 	%r100, %r99, 256;
	setp.lt.u32 	%p8, %r99, 256;
	selp.u32 	%r101, 1, 0, %p8;
	add.s32 	%r102, %r99, %r101;
	sub.s32 	%r103, %r100, %r102;
	div.u32 	%r104, %r103, %r1;
	add.s32 	%r12, %r104, %r101;
	and.b32  	%r105, %r12, 3;
	setp.eq.s32 	%p9, %r105, 3;
	@%p9 bra 	$L__BB0_9;
	cvt.u64.u32 	%rd31, %r248;
	add.s64 	%rd67, %rd1, %rd31;
	add.s32 	%r106, %r12, 1;
	and.b32  	%r107, %r106, 3;
	neg.s32 	%r246, %r107;
	cvt.u64.u32 	%rd32, %r1;
$L__BB0_8:
	.pragma "nounroll";
	ld.global.u8 	%rs18, [%rd67];
	mov.u32 	%r108, _ZZ20decmpressAndMultiplyPaS_jjfPjahPhS1_PtjE3ppf;
	add.s32 	%r109, %r108, %r248;
	st.shared.u8 	[%r109], %rs18;
	add.s32 	%r248, %r248, %r1;
	add.s64 	%rd67, %rd67, %rd32;
	add.s32 	%r246, %r246, 1;
	setp.ne.s32 	%p10, %r246, 0;
	@%p10 bra 	$L__BB0_8;
$L__BB0_9:
	setp.lt.u32 	%p11, %r12, 3;
	@%p11 bra 	$L__BB0_11;
$L__BB0_10:
	cvt.u64.u32 	%rd33, %r248;
	add.s64 	%rd34, %rd1, %rd33;
	ld.global.u8 	%rs19, [%rd34];
	mov.u32 	%r110, _ZZ20decmpressAndMultiplyPaS_jjfPjahPhS1_PtjE3ppf;
	add.s32 	%r111, %r110, %r248;
	st.shared.u8 	[%r111], %rs19;
	add.s32 	%r112, %r248, %r1;
	cvt.u64.u32 	%rd35, %r112;
	add.s64 	%rd36, %rd1, %rd35;
	ld.global.u8 	%rs20, [%rd36];
	add.s32 	%r113, %r111, %r1;
	st.shared.u8 	[%r113], %rs20;
	add.s32 	%r114, %r112, %r1;
	cvt.u64.u32 	%rd37, %r114;
	add.s64 	%rd38, %rd1, %rd37;
	ld.global.u8 	%rs21, [%rd38];
	add.s32 	%r115, %r113, %r1;
	st.shared.u8 	[%r115], %rs21;
	add.s32 	%r116, %r114, %r1;
	cvt.u64.u32 	%rd39, %r116;
	add.s64 	%rd40, %rd1, %rd39;
	ld.global.u8 	%rs22, [%rd40];
	add.s32 	%r117, %r115, %r1;
	st.shared.u8 	[%r117], %rs22;
	add.s32 	%r248, %r116, %r1;
	setp.lt.u32 	%p12, %r248, 256;
	@%p12 bra 	$L__BB0_10;
$L__BB0_11:
	bar.sync 	0;
	setp.ge.u32 	%p13, %r3, %r76;
	@%p13 bra 	$L__BB0_35;
	cvta.to.global.u64 	%rd41, %rd16;
	mul.wide.u32 	%rd42, %r3, 4;
	add.s64 	%rd43, %rd41, %rd42;
	ld.global.u32 	%r23, [%rd43];
	mul.wide.u32 	%rd44, %r23, 2;
	add.s64 	%rd45, %rd3, %rd44;
	ld.global.u16 	%r118, [%rd45];
	shl.b32 	%r119, %r118, 16;
	add.s32 	%r120, %r23, 1;
	mul.wide.u32 	%rd46, %r120, 2;
	add.s64 	%rd47, %rd3, %rd46;
	ld.global.u16 	%r121, [%rd47];
	or.b32  	%r253, %r119, %r121;
	setp.eq.s32 	%p14, %r77, 0;
	mov.b16 	%rs56, 0;
	@%p14 bra 	$L__BB0_34;
	add.s32 	%r255, %r23, 2;
	and.b32  	%r26, %r77, 3;
	setp.lt.u32 	%p15, %r77, 4;
	mov.b32 	%r272, 0;
	mov.u32 	%r263, %r272;
	@%p15 bra 	$L__BB0_24;
	and.b32  	%r272, %r77, -4;
	neg.s32 	%r251, %r272;
	add.s64 	%rd68, %rd2, 1;
	mov.b32 	%r263, 0;
$L__BB0_15:
	.pragma "nounroll";
	and.b32  	%r125, %r253, 255;
	mov.u32 	%r126, _ZZ20decmpressAndMultiplyPaS_jjfPjahPhS1_PtjE3ppf;
	add.s32 	%r127, %r126, %r125;
	ld.shared.u8 	%rs24, [%r127];
	add.s16 	%rs1, %rs24, %rs11;
	ld.global.u8 	%rs2, [%rd68+-1];
	cvt.u32.u16 	%r128, %rs24;
	and.b32  	%r129, %r128, 255;
	mov.u32 	%r130, cdf;
	add.s32 	%r131, %r130, %r129;
	ld.shared.u8 	%rs25, [%r131+1];
	ld.shared.u8 	%rs26, [%r131];
	sub.s16 	%rs27, %rs25, %rs26;
	shr.u32 	%r132, %r253, 8;
	cvt.u32.u16 	%r133, %rs27;
	and.b32  	%r134, %r133, 255;
	cvt.u32.u16 	%r135, %rs26;
	and.b32  	%r136, %r135, 255;
	sub.s32 	%r137, %r125, %r136;
	mad.lo.s32 	%r256, %r132, %r134, %r137;
	setp.gt.u32 	%p16, %r256, 65535;
	@%p16 bra 	$L__BB0_17;
	shl.b32 	%r138, %r256, 16;
	mul.wide.u32 	%rd48, %r255, 2;
	add.s64 	%rd49, %rd3, %rd48;
	ld.global.u16 	%r139, [%rd49];
	or.b32  	%r256, %r138, %r139;
	add.s32 	%r255, %r255, 1;
$L__BB0_17:
	and.b32  	%r140, %r256, 255;
	add.s32 	%r142, %r126, %r140;
	ld.shared.u8 	%rs28, [%r142];
	add.s16 	%rs3, %rs28, %rs11;
	ld.global.u8 	%rs4, [%rd68];
	cvt.u32.u16 	%r143, %rs28;
	and.b32  	%r144, %r143, 255;
	add.s32 	%r146, %r130, %r144;
	ld.shared.u8 	%rs29, [%r146+1];
	ld.shared.u8 	%rs30, [%r146];
	sub.s16 	%rs31, %rs29, %rs30;
	shr.u32 	%r147, %r256, 8;
	cvt.u32.u16 	%r148, %rs31;
	and.b32  	%r149, %r148, 255;
	cvt.u32.u16 	%r150, %rs30;
	and.b32  	%r151, %r150, 255;
	sub.s32 	%r152, %r140, %r151;
	mad.lo.s32 	%r258, %r147, %r149, %r152;
	setp.gt.u32 	%p17, %r258, 65535;
	@%p17 bra 	$L__BB0_19;
	shl.b32 	%r153, %r258, 16;
	mul.wide.u32 	%rd50, %r255, 2;
	add.s64 	%rd51, %rd3, %rd50;
	ld.global.u16 	%r154, [%rd51];
	or.b32  	%r258, %r153, %r154;
	add.s32 	%r255, %r255, 1;
$L__BB0_19:
	and.b32  	%r155, %r258, 255;
	add.s32 	%r157, %r126, %r155;
	ld.shared.u8 	%rs32, [%r157];
	add.s16 	%rs5, %rs32, %rs11;
	ld.global.u8 	%rs6, [%rd68+1];
	cvt.u32.u16 	%r158, %rs32;
	and.b32  	%r159, %r158, 255;
	add.s32 	%r161, %r130, %r159;
	ld.shared.u8 	%rs33, [%r161+1];
	ld.shared.u8 	%rs34, [%r161];
	sub.s16 	%rs35, %rs33, %rs34;
	shr.u32 	%r162, %r258, 8;
	cvt.u32.u16 	%r163, %rs35;
	and.b32  	%r164, %r163, 255;
	cvt.u32.u16 	%r165, %rs34;
	and.b32  	%r166, %r165, 255;
	sub.s32 	%r167, %r155, %r166;
	mad.lo.s32 	%r260, %r162, %r164, %r167;
	setp.gt.u32 	%p18, %r260, 65535;
	@%p18 bra 	$L__BB0_21;
	shl.b32 	%r168, %r260, 16;
	mul.wide.u32 	%rd52, %r255, 2;
	add.s64 	%rd53, %rd3, %rd52;
	ld.global.u16 	%r169, [%rd53];
	or.b32  	%r260, %r168, %r169;
	add.s32 	%r255, %r255, 1;
$L__BB0_21:
	and.b32  	%r170, %r260, 255;
	add.s32 	%r172, %r126, %r170;
	ld.shared.u8 	%rs36, [%r172];
	add.s16 	%rs37, %rs36, %rs11;
	cvt.u32.u16 	%r173, %rs3;
	cvt.u32.u16 	%r174, %rs1;
	prmt.b32 	%r175, %r174, %r173, 0x3340U;
	cvt.u32.u16 	%r176, %rs37;
	cvt.u32.u16 	%r177, %rs5;
	prmt.b32 	%r178, %r177, %r176, 0x3340U;
	prmt.b32 	%r179, %r175, %r178, 0x5410U;
	ld.global.u8 	%r180, [%rd68+2];
	cvt.u32.u16 	%r181, %rs6;
	prmt.b32 	%r182, %r181, %r180, 0x3340U;
	cvt.u32.u16 	%r183, %rs4;
	cvt.u32.u16 	%r184, %rs2;
	prmt.b32 	%r185, %r184, %r183, 0x3340U;
	prmt.b32 	%r186, %r185, %r182, 0x5410U;
	dp4a.s32.s32 	%r263, %r179, %r186, %r263;
	cvt.u32.u16 	%r187, %rs36;
	and.b32  	%r188, %r187, 255;
	add.s32 	%r190, %r130, %r188;
	ld.shared.u8 	%rs38, [%r190+1];
	ld.shared.u8 	%rs39, [%r190];
	sub.s16 	%rs40, %rs38, %rs39;
	shr.u32 	%r191, %r260, 8;
	cvt.u32.u16 	%r192, %rs40;
	and.b32  	%r193, %r192, 255;
	cvt.u32.u16 	%r194, %rs39;
	and.b32  	%r195, %r194, 255;
	sub.s32 	%r196, %r170, %r195;
	mad.lo.s32 	%r253, %r191, %r193, %r196;
	setp.gt.u32 	%p19, %r253, 65535;
	@%p19 bra 	$L__BB0_23;
	shl.b32 	%r197, %r253, 16;
	mul.wide.u32 	%rd54, %r255, 2;
	add.s64 	%rd55, %rd3, %rd54;
	ld.global.u16 	%r198, [%rd55];
	or.b32  	%r253, %r197, %r198;
	add.s32 	%r255, %r255, 1;
$L__BB0_23:
	add.s32 	%r251, %r251, 4;
	add.s64 	%rd68, %rd68, 4;
	setp.ne.s32 	%p20, %r251, 0;
	@%p20 bra 	$L__BB0_15;
$L__BB0_24:
	setp.eq.s32 	%p21, %r26, 0;
	@%p21 bra 	$L__BB0_33;
	setp.eq.s32 	%p22, %r26, 1;
	@%p22 bra 	$L__BB0_31;
	and.b32  	%r200, %r253, 255;
	mov.u32 	%r201, _ZZ20decmpressAndMultiplyPaS_jjfPjahPhS1_PtjE3ppf;
	add.s32 	%r202, %r201, %r200;
	ld.shared.u8 	%rs41, [%r202];
	add.s16 	%rs7, %rs41, %rs11;
	cvt.u64.u32 	%rd56, %r272;
	add.s64 	%rd14, %rd2, %rd56;
	ld.global.u8 	%rs8, [%rd14];
	cvt.u32.u16 	%r203, %rs41;
	and.b32  	%r204, %r203, 255;
	mov.u32 	%r205, cdf;
	add.s32 	%r206, %r205, %r204;
	ld.shared.u8 	%rs42, [%r206+1];
	ld.shared.u8 	%rs43, [%r206];
	sub.s16 	%rs44, %rs42, %rs43;
	shr.u32 	%r207, %r253, 8;
	cvt.u32.u16 	%r208, %rs44;
	and.b32  	%r209, %r208, 255;
	cvt.u32.u16 	%r210, %rs43;
	and.b32  	%r211, %r210, 255;
	sub.s32 	%r212, %r200, %r211;
	mad.lo.s32 	%r269, %r207, %r209, %r212;
	setp.gt.u32 	%p23, %r269, 65535;
	@%p23 bra 	$L__BB0_28;
	shl.b32 	%r213, %r269, 16;
	mul.wide.u32 	%rd57, %r255, 2;
	add.s64 	%rd58, %rd3, %rd57;
	ld.global.u16 	%r214, [%rd58];
	or.b32  	%r269, %r213, %r214;
	add.s32 	%r255, %r255, 1;
$L__BB0_28:
	and.b32  	%r215, %r269, 255;
	add.s32 	%r217, %r201, %r215;
	ld.shared.u8 	%rs45, [%r217];
	add.s16 	%rs46, %rs45, %rs11;
	cvt.s16.s8 	%rs47, %rs7;
	cvt.s16.s8 	%rs48, %rs46;
	mov.b32 	%r218, {%rs47, %rs48};
	ld.global.u8 	%r219, [%rd14+1];
	cvt.u32.u16 	%r220, %rs8;
	prmt.b32 	%r221, %r220, %r219, 0x3340U;
	prmt.b32 	%r222, %r223, %r224, 0x3340U;
	prmt.b32 	%r225, %r221, %r222, 0x5410U;
	dp2a.lo.s32.s32 	%r263, %r218, %r225, %r263;
	cvt.u32.u16 	%r226, %rs45;
	and.b32  	%r227, %r226, 255;
	add.s32 	%r229, %r205, %r227;
	ld.shared.u8 	%rs49, [%r229+1];
	ld.shared.u8 	%rs50, [%r229];
	sub.s16 	%rs51, %rs49, %rs50;
	shr.u32 	%r230, %r269, 8;
	cvt.u32.u16 	%r231, %rs51;
	and.b32  	%r232, %r231, 255;
	cvt.u32.u16 	%r233, %rs50;
	and.b32  	%r234, %r233, 255;
	sub.s32 	%r235, %r215, %r234;
	mad.lo.s32 	%r253, %r230, %r232, %r235;
	setp.gt.u32 	%p24, %r253, 65535;
	@%p24 bra 	$L__BB0_30;
	shl.b32 	%r236, %r253, 16;
	mul.wide.u32 	%rd59, %r255, 2;
	add.s64 	%rd60, %rd3, %rd59;
	ld.global.u16 	%r237, [%rd60];
	or.b32  	%r253, %r236, %r237;
$L__BB0_30:
	add.s32 	%r272, %r272, 2;
$L__BB0_31:
	and.b32  	%r238, %r77, 1;
	setp.eq.b32 	%p25, %r238, 1;
	not.pred 	%p26, %p25;
	@%p26 bra 	$L__BB0_33;
	and.b32  	%r239, %r253, 255;
	mov.u32 	%r240, _ZZ20decmpressAndMultiplyPaS_jjfPjahPhS1_PtjE3ppf;
	add.s32 	%r241, %r240, %r239;
	ld.shared.u8 	%rs52, [%r241];
	add.s16 	%rs53, %rs52, %rs11;
	cvt.u64.u32 	%rd61, %r272;
	add.s64 	%rd62, %rd2, %rd61;
	ld.global.s8 	%rs54, [%rd62];
	cvt.s16.s8 	%rs55, %rs53;
	mul.wide.s16 	%r242, %rs55, %rs54;
	add.s32 	%r263, %r242, %r263;
$L__BB0_33:
	cvt.u16.u32 	%rs56, %r263;
$L__BB0_34:
	cvt.u64.u32 	%rd63, %r3;
	cvta.to.global.u64 	%rd64, %rd15;
	add.s64 	%rd65, %rd64, %rd63;
	st.global.u8 	[%rd65], %rs56;
$L__BB0_35:
	ret;
$L__BB0_36:
	cvt.u64.u32 	%rd23, %r245;
	add.s64 	%rd24, %rd4, %rd23;
	ld.global.u8 	%rs14, [%rd24];
	mov.u32 	%r91, cdf;
	add.s32 	%r92, %r91, %r245;
	st.shared.u8 	[%r92], %rs14;
	add.s32 	%r93, %r245, %r1;
	cvt.u64.u32 	%rd25, %r93;
	add.s64 	%rd26, %rd4, %rd25;
	ld.global.u8 	%rs15, [%rd26];
	add.s32 	%r94, %r92, %r1;
	st.shared.u8 	[%r94], %rs15;
	add.s32 	%r95, %r93, %r1;
	cvt.u64.u32 	%rd27, %r95;
	add.s64 	%rd28, %rd4, %rd27;
	ld.global.u8 	%rs16, [%rd28];
	add.s32 	%r96, %r94, %r1;
	st.shared.u8 	[%r96], %rs16;
	add.s32 	%r97, %r95, %r1;
	cvt.u64.u32 	%rd29, %r97;
	add.s64 	%rd30, %rd4, %rd29;
	ld.global.u8 	%rs17, [%rd30];
	add.s32 	%r98, %r96, %r1;
	st.shared.u8 	[%r98], %rs17;
	add.s32 	%r245, %r97, %r1;
	setp.gt.u32 	%p6, %r245, %r4;
	@%p6 bra 	$L__BB0_5;
	bra.uni 	$L__BB0_36;

}


// ===== COMPILED SASS (sm_100) =====

	.target	sm_100

	.elftype	@"ET_EXEC"


//--------------------- .note.nv.tkinfo           --------------------------
	.section	.note.nv.tkinfo,"",@"SHT_NOTE"
	.sectionflags	@"SHF_NOTE_NV_TKINFO"
	.tkinfo
        /*0018*/ 	.word	0x00000002
        /*0030*/ 	.string	""
        /*0030*/ 	.string	"ptxas"
        /*0030*/ 	.string	"Cuda compilation tools, release 13.0, V13.0.88"
        /*0030*/ 	.string	"Build cuda_13.0.r13.0/compiler.36424714_0"
        /*0030*/ 	.string	"-arch sm_100 -m 64 "



//--------------------- .note.nv.cuinfo           --------------------------
	.section	.note.nv.cuinfo,"",@"SHT_NOTE"
	.sectionflags	@"SHF_NOTE_NV_CUINFO"
        /*0018*/ 	.short	0x0002
        /*001a*/ 	.short	0x0064
        /*001c*/ 	.short	0x0082
	.zero		2


//--------------------- .nv.info                  --------------------------
	.section	.nv.info,"",@"SHT_CUDA_INFO"
	.align	4


	//----- nvinfo : EIATTR_REGCOUNT
	.align		4
        /*0000*/ 	.byte	0x04, 0x2f
        /*0002*/ 	.short	(.L_1 - .L_0)
	.align		4
.L_0:
        /*0004*/ 	.word	index@(_Z20decmpressAndMultiplyPaS_jjfPjahPhS1_Ptj)
        /*0008*/ 	.word	0x00000016


	//----- nvinfo : EIATTR_FRAME_SIZE
	.align		4
.L_1:
        /*000c*/ 	.byte	0x04, 0x11
        /*000e*/ 	.short	(.L_3 - .L_2)
	.align		4
.L_2:
        /*0010*/ 	.word	index@(_Z20decmpressAndMultiplyPaS_jjfPjahPhS1_Ptj)
        /*0014*/ 	.word	0x00000000


	//----- nvinfo : EIATTR_MIN_STACK_SIZE
	.align		4
.L_3:
        /*0018*/ 	.byte	0x04, 0x12
        /*001a*/ 	.short	(.L_5 - .L_4)
	.align		4
.L_4:
        /*001c*/ 	.word	index@(_Z20decmpressAndMultiplyPaS_jjfPjahPhS1_Ptj)
        /*0020*/ 	.word	0x00000000
.L_5:


//--------------------- .nv.compat                --------------------------
	.section	.nv.compat,"",@"SHT_CUDA_COMPAT_INFO"
	.align	4
        /*0000*/ 	.byte	0x02, 0x09, 0x00, 0x00, 0x02, 0x02, 0x01, 0x00, 0x02, 0x05, 0x05, 0x00, 0x03, 0x07, 0x01, 0x01
        /*0010*/ 	.byte	0x02, 0x03, 0x00, 0x00, 0x02, 0x06, 0x01, 0x00, 0x04, 0x0b, 0x08, 0x00, 0x09, 0x00, 0x00, 0x00
        /*0020*/ 	.byte	0x00, 0x00, 0x00, 0x00


//--------------------- .nv.info._Z20decmpressAndMultiplyPaS_jjfPjahPhS1_Ptj --------------------------
	.section	.nv.info._Z20decmpressAndMultiplyPaS_jjfPjahPhS1_Ptj,"",@"SHT_CUDA_INFO"
	.sectionflags	@""
	.align	4


	//----- nvinfo : EIATTR_CUDA_API_VERSION
	.align		4
        /*0000*/ 	.byte	0x04, 0x37
        /*0002*/ 	.short	(.L_7 - .L_6)
.L_6:
        /*0004*/ 	.word	0x00000082


	//----- nvinfo : EIATTR_KPARAM_INFO
	.align		4
.L_7:
        /*0008*/ 	.byte	0x04, 0x17
        /*000a*/ 	.short	(.L_9 - .L_8)
.L_8:
        /*000c*/ 	.word	0x00000000
        /*0010*/ 	.short	0x000b
        /*0012*/ 	.short	0x0048
        /*0014*/ 	.byte	0x00, 0xf0, 0x11, 0x00


	//----- nvinfo : EIATTR_KPARAM_INFO
	.align		4
.L_9:
        /*0018*/ 	.byte	0x04, 0x17
        /*001a*/ 	.short	(.L_11 - .L_10)
.L_10:
        /*001c*/ 	.word	0x00000000
        /*0020*/ 	.short	0x000a
        /*0022*/ 	.short	0x0040
        /*0024*/ 	.byte	0x00, 0xf5, 0x21, 0x00


	//----- nvinfo : EIATTR_KPARAM_INFO
	.align		4
.L_11:
        /*0028*/ 	.byte	0x04, 0x17
        /*002a*/ 	.short	(.L_13 - .L_12)
.L_12:
        /*002c*/ 	.word	0x00000000
        /*0030*/ 	.short	0x0009
        /*0032*/ 	.short	0x0038
        /*0034*/ 	.byte	0x00, 0xf5, 0x21, 0x00


	//----- nvinfo : EIATTR_KPARAM_INFO
	.align		4
.L_13:
        /*0038*/ 	.byte	0x04, 0x17
        /*003a*/ 	.short	(.L_15 - .L_14)
.L_14:
        /*003c*/ 	.word	0x00000000
        /*0040*/ 	.short	0x0008
        /*0042*/ 	.short	0x0030
        /*0044*/ 	.byte	0x00, 0xf5, 0x21, 0x00


	//----- nvinfo : EIATTR_KPARAM_INFO
	.align		4
.L_15:
        /*0048*/ 	.byte	0x04, 0x17
        /*004a*/ 	.short	(.L_17 - .L_16)
.L_16:
        /*004c*/ 	.word	0x00000000
        /*0050*/ 	.short	0x0007
        /*0052*/ 	.short	0x0029
        /*0054*/ 	.byte	0x00, 0xf0, 0x05, 0x00


	//----- nvinfo : EIATTR_KPARAM_INFO
	.align		4
.L_17:
        /*0058*/ 	.byte	0x04, 0x17
        /*005a*/ 	.short	(.L_19 - .L_18)
.L_18:
        /*005c*/ 	.word	0x00000000
        /*0060*/ 	.short	0x0006
        /*0062*/ 	.short	0x0028
        /*0064*/ 	.byte	0x00, 0xf0, 0x05, 0x00


	//----- nvinfo : EIATTR_KPARAM_INFO
	.align		4
.L_19:
        /*0068*/ 	.byte	0x04, 0x17
        /*006a*/ 	.short	(.L_21 - .L_20)
.L_20:
        /*006c*/ 	.word	0x00000000
        /*0070*/ 	.short	0x0005
        /*0072*/ 	.short	0x0020
        /*0074*/ 	.byte	0x00, 0xf5, 0x21, 0x00


	//----- nvinfo : EIATTR_KPARAM_INFO
	.align		4
.L_21:
        /*0078*/ 	.byte	0x04, 0x17
        /*007a*/ 	.short	(.L_23 - .L_22)
.L_22:
        /*007c*/ 	.word	0x00000000
        /*0080*/ 	.short	0x0004
        /*0082*/ 	.short	0x0018
        /*0084*/ 	.byte	0x00, 0xf0, 0x11, 0x00


	//----- nvinfo : EIATTR_KPARAM_INFO
	.align		4
.L_23:
        /*0088*/ 	.byte	0x04, 0x17
        /*008a*/ 	.short	(.L_25 - .L_24)
.L_24:
        /*008c*/ 	.word	0x00000000
        /*0090*/ 	.short	0x0003
        /*0092*/ 	.short	0x0014
        /*0094*/ 	.byte	0x00, 0xf0, 0x11, 0x00


	//----- nvinfo : EIATTR_KPARAM_INFO
	.align		4
.L_25:
        /*0098*/ 	.byte	0x04, 0x17
        /*009a*/ 	.short	(.L_27 - .L_26)
.L_26:
        /*009c*/ 	.word	0x00000000
        /*00a0*/ 	.short	0x0002
        /*00a2*/ 	.short	0x0010
        /*00a4*/ 	.byte	0x00, 0xf0, 0x11, 0x00


	//----- nvinfo : EIATTR_KPARAM_INFO
	.align		4
.L_27:
        /*00a8*/ 	.byte	0x04, 0x17
        /*00aa*/ 	.short	(.L_29 - .L_28)
.L_28:
        /*00ac*/ 	.word	0x00000000
        /*00b0*/ 	.short	0x0001
        /*00b2*/ 	.short	0x0008
        /*00b4*/ 	.byte	0x00, 0xf5, 0x21, 0x00


	//----- nvinfo : EIATTR_KPARAM_INFO
	.align		4
.L_29:
        /*00b8*/ 	.byte	0x04, 0x17
        /*00ba*/ 	.short	(.L_31 - .L_30)
.L_30:
        /*00bc*/ 	.word	0x00000000
        /*00c0*/ 	.short	0x0000
        /*00c2*/ 	.short	0x0000
        /*00c4*/ 	.byte	0x00, 0xf5, 0x21, 0x00


	//----- nvinfo : EIATTR_SPARSE_MMA_MASK
	.align		4
.L_31:
        /*00c8*/ 	.byte	0x03, 0x50
        /*00ca*/ 	.short	0x0000


	//----- nvinfo : EIATTR_MAXREG_COUNT
	.align		4
        /*00cc*/ 	.byte	0x03, 0x1b
        /*00ce*/ 	.short	0x00ff


	//----- nvinfo : EIATTR_NUM_BARRIERS
	.align		4
        /*00d0*/ 	.byte	0x02, 0x4c
        /*00d2*/ 	.byte	0x01
	.zero		1


	//----- nvinfo : EIATTR_MERCURY_ISA_VERSION
	.align		4
        /*00d4*/ 	.byte	0x03, 0x5f
        /*00d6*/ 	.short	0x0101


	//----- nvinfo : EIATTR_VRC_CTA_INIT_COUNT
	.align		4
        /*00d8*/ 	.byte	0x02, 0x4a
	.zero		1
	.zero		1


	//----- nvinfo : EIATTR_EXIT_INSTR_OFFSETS
	.align		4
        /*00dc*/ 	.byte	0x04, 0x1c
        /*00de*/ 	.short	(.L_33 - .L_32)


	//   ....[0]....
.L_32:
        /*00e0*/ 	.word	0x00000b40


	//   ....[1]....
        /*00e4*/ 	.word	0x000018a0


	//----- nvinfo : EIATTR_CRS_STACK_SIZE
	.align		4
.L_33:
        /*00e8*/ 	.byte	0x04, 0x1e
        /*00ea*/ 	.short	(.L_35 - .L_34)
.L_34:
        /*00ec*/ 	.word	0x00000000


	//----- nvinfo : EIATTR_CBANK_PARAM_SIZE
	.align		4
.L_35:
        /*00f0*/ 	.byte	0x03, 0x19
        /*00f2*/ 	.short	0x004c


	//----- nvinfo : EIATTR_PARAM_CBANK
	.align		4
        /*00f4*/ 	.byte	0x04, 0x0a
        /*00f6*/ 	.short	(.L_37 - .L_36)
	.align		4
.L_36:
        /*00f8*/ 	.word	index@(.nv.constant0._Z20decmpressAndMultiplyPaS_jjfPjahPhS1_Ptj)
        /*00fc*/ 	.short	0x0380
        /*00fe*/ 	.short	0x004c


	//----- nvinfo : EIATTR_SW_WAR
	.align		4
.L_37:
        /*0100*/ 	.byte	0x04, 0x36
        /*0102*/ 	.short	(.L_39 - .L_38)
.L_38:
        /*0104*/ 	.word	0x00000008
.L_39:


//--------------------- .nv.callgraph             --------------------------
	.section	.nv.callgraph,"",@"SHT_CUDA_CALLGRAPH"
	.align	4
	.sectionentsize	8
	.align		4
        /*0000*/ 	.word	0x00000000
	.align		4
        /*0004*/ 	.word	0xffffffff
	.align		4
        /*0008*/ 	.word	0x00000000
	.align		4
        /*000c*/ 	.word	0xfffffffe
	.align		4
        /*0010*/ 	.word	0x00000000
	.align		4
        /*0014*/ 	.word	0xfffffffd
	.align		4
        /*0018*/ 	.word	0x00000000
	.align		4
        /*001c*/ 	.word	0xfffffffc


//--------------------- .text._Z20decmpressAndMultiplyPaS_jjfPjahPhS1_Ptj --------------------------
	.section	.text._Z20decmpressAndMultiplyPaS_jjfPjahPhS1_Ptj,"ax",@progbits
	.align	128
        .global         _Z20decmpressAndMultiplyPaS_jjfPjahPhS1_Ptj
        .type           _Z20decmpressAndMultiplyPaS_jjfPjahPhS1_Ptj,@function
        .size           _Z20decmpressAndMultiplyPaS_jjfPjahPhS1_Ptj,(.L_x_18 - _Z20decmpressAndMultiplyPaS_jjfPjahPhS1_Ptj)
        .other          _Z20decmpressAndMultiplyPaS_jjfPjahPhS1_Ptj,@"STO_CUDA_ENTRY STV_DEFAULT"
_Z20decmpressAndMultiplyPaS_jjfPjahPhS1_Ptj:
.text._Z20decmpressAndMultiplyPaS_jjfPjahPhS1_Ptj:
[----:B------:R-:W-:Y:S01]  /*0000*/  LDC R1, c[0x0][0x37c] ;  /* 0x0000df00ff017b82 */ /* 0x000fe20000000800 */
[----:B------:R-:W0:Y:S07]  /*0010*/  S2R R2, SR_TID.X ;  /* 0x0000000000027919 */ /* 0x000e2e0000002100 */
[----:B------:R-:W0:Y:S01]  /*0020*/  LDC.U8 R3, c[0x0][0x3a9] ;  /* 0x0000ea40ff037b82 */ /* 0x000e220000000000 */
[----:B------:R-:W1:Y:S01]  /*0030*/  LDCU UR4, c[0x0][0x360] ;  /* 0x00006c00ff0477ac */ /* 0x000e620008000800 */
[----:B------:R-:W-:Y:S01]  /*0040*/  BSSY.RECONVERGENT B0, `(.L_x_0) ;  /* 0x0000059000007945 */ /* 0x000fe20003800200 */
[----:B------:R-:W1:Y:S01]  /*0050*/  S2R R5, SR_CTAID.X ;  /* 0x0000000000057919 */ /* 0x000e620000002500 */
[----:B------:R-:W2:Y:S01]  /*0060*/  LDCU.64 UR12, c[0x0][0x358] ;  /* 0x00006b00ff0c77ac */ /* 0x000ea20008000a00 */
[----:B------:R-:W3:Y:S01]  /*0070*/  LDCU.64 UR8, c[0x0][0x3b0] ;  /* 0x00007600ff0877ac */ /* 0x000ee20008000a00 */
[----:B0-----:R-:W-:Y:S01]  /*0080*/  ISETP.GT.U32.AND P0, PT, R2, R3, PT ;  /* 0x000000030200720c */ /* 0x001fe20003f04070 */
[----:B-1----:R-:W-:-:S12]  /*0090*/  IMAD R0, R5, UR4, R2 ;  /* 0x0000000405007c24 */ /* 0x002fd8000f8e0202 */
[----:B--23--:R-:W-:Y:S05]  /*00a0*/  @P0 BRA `(.L_x_1) ;  /* 0x0000000400480947 */ /* 0x00cfea0003800000 */
[----:B------:R-:W0:Y:S01]  /*00b0*/  I2F.U32.RP R9, UR4 ;  /* 0x0000000400097d06 */ /* 0x000e220008209000 */
[----:B------:R-:W-:Y:S01]  /*00c0*/  VIADD R6, R2, UR4 ;  /* 0x0000000402067c36 */ /* 0x000fe20008000000 */
[----:B------:R-:W-:Y:S01]  /*00d0*/  ISETP.NE.U32.AND P2, PT, RZ, UR4, PT ;  /* 0x00000004ff007c0c */ /* 0x000fe2000bf45070 */
[----:B------:R-:W-:Y:S03]  /*00e0*/  BSSY.RECONVERGENT B1, `(.L_x_2) ;  /* 0x0000030000017945 */ /* 0x000fe60003800200 */
[----:B------:R-:W-:Y:S02]  /*00f0*/  ISETP.GT.U32.AND P0, PT, R6, R3, PT ;  /* 0x000000030600720c */ /* 0x000fe40003f04070 */
[----:B------:R-:W-:Y:S02]  /*0100*/  VIADDMNMX.U32 R7, R3, 0x1, R6, !PT ;  /* 0x0000000103077846 */ /* 0x000fe40007800006 */
[----:B------:R-:W-:-:S04]  /*0110*/  SEL R8, RZ, 0x1, P0 ;  /* 0x00000001ff087807 */ /* 0x000fc80000000000 */
[----:B------:R-:W-:Y:S01]  /*0120*/  IADD3 R7, PT, PT, R7, -R6, -R8 ;  /* 0x8000000607077210 */ /* 0x000fe20007ffe808 */
[----:B0-----:R-:W0:Y:S02]  /*0130*/  MUFU.RCP R9, R9 ;  /* 0x0000000900097308 */ /* 0x001e240000001000 */
[----:B0-----:R-:W-:-:S06]  /*0140*/  VIADD R4, R9, 0xffffffe ;  /* 0x0ffffffe09047836 */ /* 0x001fcc0000000000 */
[----:B------:R0:W1:Y:S02]  /*0150*/  F2I.FTZ.U32.TRUNC.NTZ R5, R4 ;  /* 0x0000000400057305 */ /* 0x000064000021f000 */
[----:B0-----:R-:W-:Y:S02]  /*0160*/  IMAD.MOV.U32 R4, RZ, RZ, RZ ;  /* 0x000000ffff047224 */ /* 0x001fe400078e00ff */
[----:B-1----:R-:W-:-:S04]  /*0170*/  IMAD.MOV R11, RZ, RZ, -R5 ;  /* 0x000000ffff0b7224 */ /* 0x002fc800078e0a05 */
[----:B------:R-:W-:-:S04]  /*0180*/  IMAD R11, R11, UR4, RZ ;  /* 0x000000040b0b7c24 */ /* 0x000fc8000f8e02ff */
[----:B------:R-:W-:-:S06]  /*0190*/  IMAD.HI.U32 R10, R5, R11, R4 ;  /* 0x0000000b050a7227 */ /* 0x000fcc00078e0004 */
[----:B------:R-:W-:-:S04]  /*01a0*/  IMAD.HI.U32 R5, R10, R7, RZ ;  /* 0x000000070a057227 */ /* 0x000fc800078e00ff */
[----:B------:R-:W-:-:S04]  /*01b0*/  IMAD.MOV R4, RZ, RZ, -R5 ;  /* 0x000000ffff047224 */ /* 0x000fc800078e0a05 */
[----:B------:R-:W-:-:S05]  /*01c0*/  IMAD R7, R4, UR4, R7 ;  /* 0x0000000404077c24 */ /* 0x000fca000f8e0207 */
[----:B------:R-:W-:-:S13]  /*01d0*/  ISETP.GE.U32.AND P0, PT, R7, UR4, PT ;  /* 0x0000000407007c0c */ /* 0x000fda000bf06070 */
[----:B------:R-:W-:Y:S01]  /*01e0*/  @P0 VIADD R7, R7, -UR4 ;  /* 0x8000000407070c36 */ /* 0x000fe20008000000 */
[----:B------:R-:W-:-:S04]  /*01f0*/  @P0 IADD3 R5, PT, PT, R5, 0x1, RZ ;  /* 0x0000000105050810 */ /* 0x000fc80007ffe0ff */
[----:B------:R-:W-:-:S13]  /*0200*/  ISETP.GE.U32.AND P1, PT, R7, UR4, PT ;  /* 0x0000000407007c0c */ /* 0x000fda000bf26070 */
[----:B------:R-:W-:Y:S01]  /*0210*/  @P1 VIADD R5, R5, 0x1 ;  /* 0x0000000105051836 */ /* 0x000fe20000000000 */
[----:B------:R-:W-:-:S05]  /*0220*/  @!P2 LOP3.LUT R5, RZ, UR4, RZ, 0x33, !PT ;  /* 0x00000004ff05ac12 */ /* 0x000fca000f8e33ff */
[----:B------:R-:W-:-:S05]  /*0230*/  IMAD.IADD R8, R8, 0x1, R5 ;  /* 0x0000000108087824 */ /* 0x000fca00078e0205 */
[C---:B------:R-:W-:Y:S02]  /*0240*/  LOP3.LUT R4, R8.reuse, 0x3, RZ, 0xc0, !PT ;  /* 0x0000000308047812 */ /* 0x040fe400078ec0ff */
[----:B------:R-:W-:Y:S02]  /*0250*/  ISETP.GE.U32.AND P0, PT, R8, 0x3, PT ;  /* 0x000000030800780c */ /* 0x000fe40003f06070 */
[----:B------:R-:W-:Y:S01]  /*0260*/  ISETP.NE.AND P1, PT, R4, 0x3, PT ;  /* 0x000000030400780c */ /* 0x000fe20003f25270 */
[----:B------:R-:W-:-:S12]  /*0270*/  IMAD.MOV.U32 R4, RZ, RZ, R2 ;  /* 0x000000ffff047224 */ /* 0x000fd800078e0002 */
[----:B------:R-:W-:Y:S05]  /*0280*/  @!P1 BRA `(.L_x_3) ;  /* 0x0000000000549947 */ /* 0x000fea0003800000 */
[----:B------:R-:W0:Y:S01]  /*0290*/  S2R R9, SR_CgaCtaId ;  /* 0x0000000000097919 */ /* 0x000e220000008800 */
[----:B------:R-:W1:Y:S01]  /*02a0*/  LDCU.64 UR6, c[0x0][0x3b0] ;  /* 0x00007600ff0677ac */ /* 0x000e620008000a00 */
[----:B------:R-:W-:Y:S01]  /*02b0*/  MOV R5, 0x400 ;  /* 0x0000040000057802 */ /* 0x000fe20000000f00 */
[----:B------:R-:W-:-:S04]  /*02c0*/  VIADD R4, R8, 0x1 ;  /* 0x0000000108047836 */ /* 0x000fc80000000000 */
[----:B------:R-:W-:Y:S01]  /*02d0*/  VIADD R6, R5, 0x100 ;  /* 0x0000010005067836 */ /* 0x000fe20000000000 */
[----:B------:R-:W-:Y:S02]  /*02e0*/  LOP3.LUT R5, R4, 0x3, RZ, 0xc0, !PT ;  /* 0x0000000304057812 */ /* 0x000fe400078ec0ff */
[----:B------:R-:W-:-:S03]  /*02f0*/  MOV R4, R2 ;  /* 0x0000000200047202 */ /* 0x000fc60000000f00 */
[----:B------:R-:W-:Y:S01]  /*0300*/  IMAD.MOV R5, RZ, RZ, -R5 ;  /* 0x000000ffff057224 */ /* 0x000fe200078e0a05 */
[----:B-1----:R-:W-:-:S05]  /*0310*/  IADD3 R8, P1, PT, R2, UR6, RZ ;  /* 0x0000000602087c10 */ /* 0x002fca000ff3e0ff */
[----:B------:R-:W-:Y:S01]  /*0320*/  IMAD.X R7, RZ, RZ, UR7, P1 ;  /* 0x00000007ff077e24 */ /* 0x000fe200088e06ff */
[----:B0-----:R-:W-:-:S07]  /*0330*/  LEA R9, R9, R6, 0x18 ;  /* 0x0000000609097211 */ /* 0x001fce00078ec0ff */
.L_x_4:
[----:B0-----:R-:W-:-:S06]  /*0340*/  IMAD.MOV.U32 R6, RZ, RZ, R8 ;  /* 0x000000ffff067224 */ /* 0x001fcc00078e0008 */
[----:B------:R0:W2:Y:S01]  /*0350*/  LDG.E.U8 R6, desc[UR12][R6.64] ;  /* 0x0000000c06067981 */ /* 0x0000a2000c1e1100 */
[----:B------:R-:W-:Y:S01]  /*0360*/  IMAD.IADD R11, R9, 0x1, R4 ;  /* 0x00000001090b7824 */ /* 0x000fe200078e0204 */
[----:B------:R-:W-:Y:S01]  /*0370*/  IADD3 R8, P2, PT, R8, UR4, RZ ;  /* 0x0000000408087c10 */ /* 0x000fe2000ff5e0ff */
[----:B------:R-:W-:Y:S02]  /*0380*/  VIADD R5, R5, 0x1 ;  /* 0x0000000105057836 */ /* 0x000fe40000000000 */
[----:B------:R-:W-:-:S03]  /*0390*/  VIADD R4, R4, UR4 ;  /* 0x0000000404047c36 */ /* 0x000fc60008000000 */
[----:B------:R-:W-:Y:S01]  /*03a0*/  ISETP.NE.AND P1, PT, R5, RZ, PT ;  /* 0x000000ff0500720c */ /* 0x000fe20003f25270 */
[----:B0-----:R-:W-:Y:S01]  /*03b0*/  IMAD.X R7, RZ, RZ, R7, P2 ;  /* 0x000000ffff077224 */ /* 0x001fe200010e0607 */
[----:B--2---:R0:W-:Y:S11]  /*03c0*/  STS.U8 [R11], R6 ;  /* 0x000000060b007388 */ /* 0x0041f60000000000 */
[----:B------:R-:W-:Y:S05]  /*03d0*/  @P1 BRA `(.L_x_4) ;  /* 0xfffffffc00d81947 */ /* 0x000fea000383ffff */
.L_x_3:
[----:B------:R-:W-:Y:S05]  /*03e0*/  BSYNC.RECONVERGENT B1 ;  /* 0x0000000000017941 */ /* 0x000fea0003800200 */
.L_x_2:
[----:B------:R-:W-:Y:S05]  /*03f0*/  @!P0 BRA `(.L_x_1) ;  /* 0x0000000000748947 */ /* 0x000fea0003800000 */
[----:B0-----:R-:W0:Y:S01]  /*0400*/  S2R R6, SR_CgaCtaId ;  /* 0x0000000000067919 */ /* 0x001e220000008800 */
[----:B------:R-:W-:-:S04]  /*0410*/  MOV R5, 0x400 ;  /* 0x0000040000057802 */ /* 0x000fc80000000f00 */
[----:B------:R-:W-:-:S04]  /*0420*/  IADD3 R5, PT, PT, R5, 0x100, RZ ;  /* 0x0000010005057810 */ /* 0x000fc80007ffe0ff */
[----:B0-----:R-:W-:-:S07]  /*0430*/  LEA R17, R6, R5, 0x18 ;  /* 0x0000000506117211 */ /* 0x001fce00078ec0ff */
.L_x_5:
[C---:B-1----:R-:W-:Y:S01]  /*0440*/  VIADD R8, R4.reuse, UR4 ;  /* 0x0000000404087c36 */ /* 0x042fe20008000000 */
[----:B------:R-:W-:-:S03]  /*0450*/  IADD3 R6, P0, PT, R4, UR8, RZ ;  /* 0x0000000804067c10 */ /* 0x000fc6000ff1e0ff */
[C---:B------:R-:W-:Y:S01]  /*0460*/  VIADD R10, R8.reuse, UR4 ;  /* 0x00000004080a7c36 */ /* 0x040fe20008000000 */
[----:B------:R-:W-:Y:S01]  /*0470*/  IADD3 R8, P1, PT, R8, UR8, RZ ;  /* 0x0000000808087c10 */ /* 0x000fe2000ff3e0ff */
[----:B------:R-:W-:Y:S02]  /*0480*/  IMAD.X R7, RZ, RZ, UR9, P0 ;  /* 0x00000009ff077e24 */ /* 0x000fe400080e06ff */
[C---:B------:R-:W-:Y:S01]  /*0490*/  VIADD R15, R10.reuse, UR4 ;  /* 0x000000040a0f7c36 */ /* 0x040fe20008000000 */
[----:B------:R-:W-:Y:S01]  /*04a0*/  IADD3 R10, P0, PT, R10, UR8, RZ ;  /* 0x000000080a0a7c10 */ /* 0x000fe2000ff1e0ff */
[----:B------:R-:W-:Y:S01]  /*04b0*/  IMAD.X R9, RZ, RZ, UR9, P1 ;  /* 0x00000009ff097e24 */ /* 0x000fe200088e06ff */
[----:B------:R-:W2:Y:S02]  /*04c0*/  LDG.E.U8 R6, desc[UR12][R6.64] ;  /* 0x0000000c06067981 */ /* 0x000ea4000c1e1100 */
[----:B------:R-:W-:Y:S01]  /*04d0*/  IADD3 R12, P1, PT, R15, UR8, RZ ;  /* 0x000000080f0c7c10 */ /* 0x000fe2000ff3e0ff */
[----:B------:R-:W-:Y:S01]  /*04e0*/  IMAD.X R11, RZ, RZ, UR9, P0 ;  /* 0x00000009ff0b7e24 */ /* 0x000fe200080e06ff */
[----:B------:R-:W3:Y:S02]  /*04f0*/  LDG.E.U8 R8, desc[UR12][R8.64] ;  /* 0x0000000c08087981 */ /* 0x000ee4000c1e1100 */
[----:B------:R-:W-:-:S02]  /*0500*/  IADD3.X R13, PT, PT, RZ, UR9, RZ, P1, !PT ;  /* 0x00000009ff0d7c10 */ /* 0x000fc40008ffe4ff */
[----:B------:R-:W4:Y:S04]  /*0510*/  LDG.E.U8 R10, desc[UR12][R10.64] ;  /* 0x0000000c0a0a7981 */ /* 0x000f28000c1e1100 */
[----:B------:R-:W5:Y:S01]  /*0520*/  LDG.E.U8 R13, desc[UR12][R12.64] ;  /* 0x0000000c0c0d7981 */ /* 0x000f62000c1e1100 */
[----:B------:R-:W-:-:S04]  /*0530*/  IMAD.IADD R19, R17, 0x1, R4 ;  /* 0x0000000111137824 */ /* 0x000fc800078e0204 */
[----:B------:R-:W-:-:S04]  /*0540*/  VIADD R5, R19, UR4 ;  /* 0x0000000413057c36 */ /* 0x000fc80008000000 */
[----:B------:R-:W-:Y:S02]  /*0550*/  VIADD R14, R5, UR4 ;  /* 0x00000004050e7c36 */ /* 0x000fe40008000000 */
[----:B------:R-:W-:-:S05]  /*0560*/  VIADD R4, R15, UR4 ;  /* 0x000000040f047c36 */ /* 0x000fca0008000000 */
[----:B------:R-:W-:Y:S01]  /*0570*/  ISETP.GT.U32.AND P0, PT, R4, R3, PT ;  /* 0x000000030400720c */ /* 0x000fe20003f04070 */
[----:B--2---:R1:W-:Y:S04]  /*0580*/  STS.U8 [R19], R6 ;  /* 0x0000000613007388 */ /* 0x0043e80000000000 */
[----:B---3--:R1:W-:Y:S04]  /*0590*/  STS.U8 [R19+UR4], R8 ;  /* 0x0000000813007988 */ /* 0x0083e80008000004 */
[----:B----4-:R1:W-:Y:S04]  /*05a0*/  STS.U8 [R5+UR4], R10 ;  /* 0x0000000a05007988 */ /* 0x0103e80008000004 */
[----:B-----5:R1:W-:Y:S01]  /*05b0*/  STS.U8 [R14+UR4], R13 ;  /* 0x0000000d0e007988 */ /* 0x0203e20008000004 */
[----:B------:R-:W-:Y:S05]  /*05c0*/  @!P0 BRA `(.L_x_5) ;  /* 0xfffffffc009c8947 */ /* 0x000fea000383ffff */
.L_x_1:
[----:B------:R-:W-:Y:S05]  /*05d0*/  BSYNC.RECONVERGENT B0 ;  /* 0x0000000000007941 */ /* 0x000fea0003800200 */
.L_x_0:
[----:B------:R-:W-:Y:S01]  /*05e0*/  ISETP.GT.U32.AND P0, PT, R2, 0xff, PT ;  /* 0x000000ff0200780c */ /* 0x000fe20003f04070 */
[----:B------:R-:W2:Y:S01]  /*05f0*/  LDCU.64 UR8, c[0x0][0x3b8] ;  /* 0x00007700ff0877ac */ /* 0x000ea20008000a00 */
[----:B------:R-:W-:Y:S11]  /*0600*/  BSSY.RECONVERGENT B0, `(.L_x_6) ;  /* 0x0000050000007945 */ /* 0x000ff60003800200 */
[----:B------:R-:W-:Y:S05]  /*0610*/  @P0 BRA `(.L_x_7) ;  /* 0x0000000400380947 */ /* 0x000fea0003800000 */
[----:B-1----:R-:W1:Y:S01]  /*0620*/  I2F.U32.RP R8, UR4 ;  /* 0x0000000400087d06 */ /* 0x002e620008209000 */
[----:B------:R-:W-:Y:S01]  /*0630*/  VIADD R7, R2, UR4 ;  /* 0x0000000402077c36 */ /* 0x000fe20008000000 */
[----:B------:R-:W-:Y:S01]  /*0640*/  ISETP.NE.U32.AND P2, PT, RZ, UR4, PT ;  /* 0x00000004ff007c0c */ /* 0x000fe2000bf45070 */
[----:B------:R-:W-:Y:S03]  /*0650*/  BSSY.RECONVERGENT B1, `(.L_x_8) ;  /* 0x000002d000017945 */ /* 0x000fe60003800200 */
[C---:B------:R-:W-:Y:S02]  /*0660*/  ISETP.GE.U32.AND P0, PT, R7.reuse, 0x100, PT ;  /* 0x000001000700780c */ /* 0x040fe40003f06070 */
[----:B------:R-:W-:Y:S02]  /*0670*/  VIMNMX.U32 R3, PT, PT, R7, 0x100, !PT ;  /* 0x0000010007037848 */ /* 0x000fe40007fe0000 */
[----:B0-----:R-:W-:-:S04]  /*0680*/  SEL R6, RZ, 0x1, P0 ;  /* 0x00000001ff067807 */ /* 0x001fc80000000000 */
[----:B------:R-:W-:Y:S01]  /*0690*/  IADD3 R3, PT, PT, R3, -R7, -R6 ;  /* 0x8000000703037210 */ /* 0x000fe20007ffe806 */
[----:B-1----:R-:W0:Y:S02]  /*06a0*/  MUFU.RCP R8, R8 ;  /* 0x0000000800087308 */ /* 0x002e240000001000 */
[----:B0-----:R-:W-:-:S06]  /*06b0*/  VIADD R4, R8, 0xffffffe ;  /* 0x0ffffffe08047836 */ /* 0x001fcc0000000000 */
[----:B------:R0:W1:Y:S02]  /*06c0*/  F2I.FTZ.U32.TRUNC.NTZ R5, R4 ;  /* 0x0000000400057305 */ /* 0x000064000021f000 */
[----:B0-----:R-:W-:Y:S01]  /*06d0*/  IMAD.MOV.U32 R4, RZ, RZ, RZ ;  /* 0x000000ffff047224 */ /* 0x001fe200078e00ff */
[----:B-1----:R-:W-:-:S05]  /*06e0*/  IADD3 R9, PT, PT, RZ, -R5, RZ ;  /* 0x80000005ff097210 */ /* 0x002fca0007ffe0ff */
[----:B------:R-:W-:-:S04]  /*06f0*/  IMAD R9, R9, UR4, RZ ;  /* 0x0000000409097c24 */ /* 0x000fc8000f8e02ff */
[----:B------:R-:W-:-:S06]  /*0700*/  IMAD.HI.U32 R8, R5, R9, R4 ;  /* 0x0000000905087227 */ /* 0x000fcc00078e0004 */
[----:B------:R-:W-:-:S04]  /*0710*/  IMAD.HI.U32 R5, R8, R3, RZ ;  /* 0x0000000308057227 */ /* 0x000fc800078e00ff */
[----:B------:R-:W-:-:S04]  /*0720*/  IMAD.MOV R4, RZ, RZ, -R5 ;  /* 0x000000ffff047224 */ /* 0x000fc800078e0a05 */
[----:B------:R-:W-:-:S05]  /*0730*/  IMAD R3, R4, UR4, R3 ;  /* 0x0000000404037c24 */ /* 0x000fca000f8e0203 */
[----:B------:R-:W-:-:S13]  /*0740*/  ISETP.GE.U32.AND P0, PT, R3, UR4, PT ;  /* 0x0000000403007c0c */ /* 0x000fda000bf06070 */
[----:B------:R-:W-:Y:S02]  /*0750*/  @P0 VIADD R3, R3, -UR4 ;  /* 0x8000000403030c36 */ /* 0x000fe40008000000 */
[----:B------:R-:W-:-:S03]  /*0760*/  @P0 VIADD R5, R5, 0x1 ;  /* 0x0000000105050836 */ /* 0x000fc60000000000 */
[----:B------:R-:W-:-:S13]  /*0770*/  ISETP.GE.U32.AND P1, PT, R3, UR4, PT ;  /* 0x0000000403007c0c */ /* 0x000fda000bf26070 */
[----:B------:R-:W-:Y:S02]  /*0780*/  @P1 IADD3 R5, PT, PT, R5, 0x1, RZ ;  /* 0x0000000105051810 */ /* 0x000fe40007ffe0ff */
[----:B------:R-:W-:-:S05]  /*0790*/  @!P2 LOP3.LUT R5, RZ, UR4, RZ, 0x33, !PT ;  /* 0x00000004ff05ac12 */ /* 0x000fca000f8e33ff */
[----:B------:R-:W-:-:S05]  /*07a0*/  IMAD.IADD R3, R6, 0x1, R5 ;  /* 0x0000000106037824 */ /* 0x000fca00078e0205 */
[C---:B------:R-:W-:Y:S02]  /*07b0*/  LOP3.LUT R4, R3.reuse, 0x3, RZ, 0xc0, !PT ;  /* 0x0000000303047812 */ /* 0x040fe400078ec0ff */
[----:B------:R-:W-:Y:S02]  /*07c0*/  ISETP.GE.U32.AND P0, PT, R3, 0x3, PT ;  /* 0x000000030300780c */ /* 0x000fe40003f06070 */
[----:B------:R-:W-:-:S13]  /*07d0*/  ISETP.NE.AND P1, PT, R4, 0x3, PT ;  /* 0x000000030400780c */ /* 0x000fda0003f25270 */
[----:B------:R-:W-:Y:S05]  /*07e0*/  @!P1 BRA `(.L_x_9) ;  /* 0x00000000004c9947 */ /* 0x000fea0003800000 */
[----:B------:R-:W0:Y:S01]  /*07f0*/  S2R R4, SR_CgaCtaId ;  /* 0x0000000000047919 */ /* 0x000e220000008800 */
[----:B------:R-:W1:Y:S01]  /*0800*/  LDCU.64 UR6, c[0x0][0x3b8] ;  /* 0x00007700ff0677ac */ /* 0x000e620008000a00 */
[----:B------:R-:W-:Y:S01]  /*0810*/  VIADD R3, R3, 0x1 ;  /* 0x0000000103037836 */ /* 0x000fe20000000000 */
[----:B------:R-:W-:-:S04]  /*0820*/  MOV R7, 0x400 ;  /* 0x0000040000077802 */ /* 0x000fc80000000f00 */
[----:B------:R-:W-:-:S05]  /*0830*/  LOP3.LUT R3, R3, 0x3, RZ, 0xc0, !PT ;  /* 0x0000000303037812 */ /* 0x000fca00078ec0ff */
[----:B------:R-:W-:Y:S01]  /*0840*/  IMAD.MOV R3, RZ, RZ, -R3 ;  /* 0x000000ffff037224 */ /* 0x000fe200078e0a03 */
[----:B-1----:R-:W-:-:S05]  /*0850*/  IADD3 R6, P1, PT, R2, UR6, RZ ;  /* 0x0000000602067c10 */ /* 0x002fca000ff3e0ff */
[----:B------:R-:W-:Y:S01]  /*0860*/  IMAD.X R5, RZ, RZ, UR7, P1 ;  /* 0x00000007ff057e24 */ /* 0x000fe200088e06ff */
[----:B0-----:R-:W-:-:S07]  /*0870*/  LEA R7, R4, R7, 0x18 ;  /* 0x0000000704077211 */ /* 0x001fce00078ec0ff */
.L_x_10:
[----:B0-----:R-:W-:-:S06]  /*0880*/  IMAD.MOV.U32 R4, RZ, RZ, R6 ;  /* 0x000000ffff047224 */ /* 0x001fcc00078e0006 */
[----:B------:R0:W3:Y:S01]  /*0890*/  LDG.E.U8 R4, desc[UR12][R4.64] ;  /* 0x0000000c04047981 */ /* 0x0000e2000c1e1100 */
[----:B------:R-:W-:Y:S01]  /*08a0*/  IADD3 R9, PT, PT, R7, R2, RZ ;  /* 0x0000000207097210 */ /* 0x000fe20007ffe0ff */
[----:B------:R-:W-:Y:S01]  /*08b0*/  VIADD R3, R3, 0x1 ;  /* 0x0000000103037836 */ /* 0x000fe20000000000 */
[----:B------:R-:W-:Y:S01]  /*08c0*/  IADD3 R6, P2, PT, R6, UR4, RZ ;  /* 0x0000000406067c10 */ /* 0x000fe2000ff5e0ff */
[----:B------:R-:W-:-:S03]  /*08d0*/  VIADD R2, R2, UR4 ;  /* 0x0000000402027c36 */ /* 0x000fc60008000000 */
[----:B------:R-:W-:Y:S01]  /*08e0*/  ISETP.NE.AND P1, PT, R3, RZ, PT ;  /* 0x000000ff0300720c */ /* 0x000fe20003f25270 */
[----:B0-----:R-:W-:Y:S01]  /*08f0*/  IMAD.X R5, RZ, RZ, R5, P2 ;  /* 0x000000ffff057224 */ /* 0x001fe200010e0605 */
[----:B---3--:R0:W-:Y:S11]  /*0900*/  STS.U8 [R9], R4 ;  /* 0x0000000409007388 */ /* 0x0081f60000000000 */
[----:B------:R-:W-:Y:S05]  /*0910*/  @P1 BRA `(.L_x_10) ;  /* 0xfffffffc00d81947 */ /* 0x000fea000383ffff */
.L_x_9:
[----:B--2---:R-:W-:Y:S05]  /*0920*/  BSYNC.RECONVERGENT B1 ;  /* 0x0000000000017941 */ /* 0x004fea0003800200 */
.L_x_8:
[----:B------:R-:W-:Y:S05]  /*0930*/  @!P0 BRA `(.L_x_7) ;  /* 0x0000000000708947 */ /* 0x000fea0003800000 */
[----:B0-----:R-:W0:Y:S01]  /*0940*/  S2R R4, SR_CgaCtaId ;  /* 0x0000000000047919 */ /* 0x001e220000008800 */
[----:B------:R-:W-:-:S04]  /*0950*/  MOV R3, 0x400 ;  /* 0x0000040000037802 */ /* 0x000fc80000000f00 */
[----:B0-----:R-:W-:-:S07]  /*0960*/  LEA R15, R4, R3, 0x18 ;  /* 0x00000003040f7211 */ /* 0x001fce00078ec0ff */
.L_x_11:
[C---:B0-----:R-:W-:Y:S01]  /*0970*/  VIADD R6, R2.reuse, UR4 ;  /* 0x0000000402067c36 */ /* 0x041fe20008000000 */
[----:B------:R-:W-:-:S03]  /*0980*/  IADD3 R4, P0, PT, R2, UR8, RZ ;  /* 0x0000000802047c10 */ /* 0x000fc6000ff1e0ff */
[C---:B------:R-:W-:Y:S01]  /*0990*/  VIADD R8, R6.reuse, UR4 ;  /* 0x0000000406087c36 */ /* 0x040fe20008000000 */
[----:B------:R-:W-:Y:S02]  /*09a0*/  IADD3 R6, P1, PT, R6, UR8, RZ ;  /* 0x0000000806067c10 */ /* 0x000fe4000ff3e0ff */
[----:B------:R-:W-:Y:S01]  /*09b0*/  IADD3.X R5, PT, PT, RZ, UR9, RZ, P0, !PT ;  /* 0x00000009ff057c10 */ /* 0x000fe200087fe4ff */
[C---:B------:R-:W-:Y:S01]  /*09c0*/  VIADD R13, R8.reuse, UR4 ;  /* 0x00000004080d7c36 */ /* 0x040fe20008000000 */
[----:B------:R-:W-:Y:S01]  /*09d0*/  IADD3 R8, P0, PT, R8, UR8, RZ ;  /* 0x0000000808087c10 */ /* 0x000fe2000ff1e0ff */
[----:B------:R-:W-:Y:S02]  /*09e0*/  IMAD.X R7, RZ, RZ, UR9, P1 ;  /* 0x00000009ff077e24 */ /* 0x000fe400088e06ff */
[----:B------:R-:W2:Y:S01]  /*09f0*/  LDG.E.U8 R4, desc[UR12][R4.64] ;  /* 0x0000000c04047981 */ /* 0x000ea2000c1e1100 */
[----:B------:R-:W-:Y:S01]  /*0a00*/  IADD3 R10, P1, PT, R13, UR8, RZ ;  /* 0x000000080d0a7c10 */ /* 0x000fe2000ff3e0ff */
[----:B------:R-:W-:-:S02]  /*0a10*/  IMAD.X R9, RZ, RZ, UR9, P0 ;  /* 0x00000009ff097e24 */ /* 0x000fc400080e06ff */
[----:B------:R-:W3:Y:S02]  /*0a20*/  LDG.E.U8 R6, desc[UR12][R6.64] ;  /* 0x0000000c06067981 */ /* 0x000ee4000c1e1100 */
[----:B------:R-:W-:Y:S02]  /*0a30*/  IMAD.X R11, RZ, RZ, UR9, P1 ;  /* 0x00000009ff0b7e24 */ /* 0x000fe400088e06ff */
[----:B------:R-:W4:Y:S04]  /*0a40*/  LDG.E.U8 R8, desc[UR12][R8.64] ;  /* 0x0000000c08087981 */ /* 0x000f28000c1e1100 */
[----:B------:R-:W5:Y:S01]  /*0a50*/  LDG.E.U8 R11, desc[UR12][R10.64] ;  /* 0x0000000c0a0b7981 */ /* 0x000f62000c1e1100 */
[----:B------:R-:W-:-:S05]  /*0a60*/  IMAD.IADD R17, R15, 0x1, R2 ;  /* 0x000000010f117824 */ /* 0x000fca00078e0202 */
[----:B------:R-:W-:-:S05]  /*0a70*/  IADD3 R3, PT, PT, R17, UR4, RZ ;  /* 0x0000000411037c10 */ /* 0x000fca000fffe0ff */
[----:B------:R-:W-:Y:S02]  /*0a80*/  VIADD R12, R3, UR4 ;  /* 0x00000004030c7c36 */ /* 0x000fe40008000000 */
[----:B------:R-:W-:-:S05]  /*0a90*/  VIADD R2, R13, UR4 ;  /* 0x000000040d027c36 */ /* 0x000fca0008000000 */
[----:B------:R-:W-:Y:S01]  /*0aa0*/  ISETP.GE.U32.AND P0, PT, R2, 0x100, PT ;  /* 0x000001000200780c */ /* 0x000fe20003f06070 */
[----:B--2---:R0:W-:Y:S04]  /*0ab0*/  STS.U8 [R17], R4 ;  /* 0x0000000411007388 */ /* 0x0041e80000000000 */
[----:B---3--:R0:W-:Y:S04]  /*0ac0*/  STS.U8 [R17+UR4], R6 ;  /* 0x0000000611007988 */ /* 0x0081e80008000004 */
[----:B----4-:R0:W-:Y:S04]  /*0ad0*/  STS.U8 [R3+UR4], R8 ;  /* 0x0000000803007988 */ /* 0x0101e80008000004 */
[----:B-----5:R0:W-:Y:S01]  /*0ae0*/  STS.U8 [R12+UR4], R11 ;  /* 0x0000000b0c007988 */ /* 0x0201e20008000004 */
[----:B------:R-:W-:Y:S05]  /*0af0*/  @!P0 BRA `(.L_x_11) ;  /* 0xfffffffc009c8947 */ /* 0x000fea000383ffff */
.L_x_7:
[----:B--2---:R-:W-:Y:S05]  /*0b00*/  BSYNC.RECONVERGENT B0 ;  /* 0x0000000000007941 */ /* 0x004fea0003800200 */
.L_x_6:
[----:B------:R-:W2:Y:S01]  /*0b10*/  LDCU UR5, c[0x0][0x390] ;  /* 0x00007200ff0577ac */ /* 0x000ea20008000800 */
[----:B------:R-:W-:Y:S01]  /*0b20*/  BAR.SYNC.DEFER_BLOCKING 0x0 ;  /* 0x0000000000007b1d */ /* 0x000fe20000010000 */
[----:B--2---:R-:W-:-:S13]  /*0b30*/  ISETP.GE.U32.AND P0, PT, R0, UR5, PT ;  /* 0x0000000500007c0c */ /* 0x004fda000bf06070 */
[----:B------:R-:W-:Y:S05]  /*0b40*/  @P0 EXIT ;  /* 0x000000000000094d */ /* 0x000fea0003800000 */
[----:B0-----:R-:W0:Y:S01]  /*0b50*/  LDC.64 R2, c[0x0][0x3a0] ;  /* 0x0000e800ff027b82 */ /* 0x001e220000000a00 */
[----:B------:R-:W2:Y:S07]  /*0b60*/  LDCU UR7, c[0x0][0x394] ;  /* 0x00007280ff0777ac */ /* 0x000eae0008000800 */
[----:B-1----:R-:W1:Y:S01]  /*0b70*/  LDC.64 R6, c[0x0][0x3c0] ;  /* 0x0000f000ff067b82 */ /* 0x002e620000000a00 */
[----:B0-----:R-:W-:-:S06]  /*0b80*/  IMAD.WIDE.U32 R2, R0, 0x4, R2 ;  /* 0x0000000400027825 */ /* 0x001fcc00078e0002 */
[----:B------:R-:W3:Y:S01]  /*0b90*/  LDG.E R3, desc[UR12][R2.64] ;  /* 0x0000000c02037981 */ /* 0x000ee2000c1e1900 */
[----:B--2---:R-:W-:Y:S01]  /*0ba0*/  UISETP.NE.AND UP0, UPT, UR7, URZ, UPT ;  /* 0x000000ff0700728c */ /* 0x004fe2000bf05270 */
[C---:B---3--:R-:W-:Y:S02]  /*0bb0*/  VIADD R9, R3.reuse, 0x1 ;  /* 0x0000000103097836 */ /* 0x048fe40000000000 */
[----:B-1----:R-:W-:-:S04]  /*0bc0*/  IMAD.WIDE.U32 R4, R3, 0x2, R6 ;  /* 0x0000000203047825 */ /* 0x002fc800078e0006 */
[----:B------:R-:W-:Y:S02]  /*0bd0*/  IMAD.WIDE.U32 R6, R9, 0x2, R6 ;  /* 0x0000000209067825 */ /* 0x000fe400078e0006 */
[----:B------:R0:W2:Y:S04]  /*0be0*/  LDG.E.U16 R4, desc[UR12][R4.64] ;  /* 0x0000000c04047981 */ /* 0x0000a8000c1e1500 */
[----:B------:R-:W2:Y:S01]  /*0bf0*/  LDG.E.U16 R7, desc[UR12][R6.64] ;  /* 0x0000000c06077981 */ /* 0x000ea2000c1e1500 */
[----:B0-----:R-:W-:Y:S01]  /*0c00*/  PRMT R5, RZ, 0x7610, R5 ;  /* 0x00007610ff057816 */ /* 0x001fe20000000005 */
[----:B--2---:R-:W-:Y:S01]  /*0c10*/  IMAD R4, R4, 0x10000, R7 ;  /* 0x0001000004047824 */ /* 0x004fe200078e0207 */
[----:B------:R-:W-:Y:S06]  /*0c20*/  BRA.U !UP0, `(.L_x_12) ;  /* 0x0000000d080c7547 */ /* 0x000fec000b800000 */
[----:B------:R-:W0:Y:S01]  /*0c30*/  LDCU.U8 UR4, c[0x0][0x3a8] ;  /* 0x00007500ff0477ac */ /* 0x000e220008000000 */
[----:B------:R-:W-:Y:S02]  /*0c40*/  HFMA2 R2, -RZ, RZ, 0, 0 ;  /* 0x00000000ff027431 */ /* 0x000fe400000001ff */
[----:B------:R-:W-:Y:S01]  /*0c50*/  VIADD R3, R3, 0x2 ;  /* 0x0000000203037836 */ /* 0x000fe20000000000 */
[----:B------:R-:W-:Y:S02]  /*0c60*/  UISETP.GE.U32.AND UP1, UPT, UR7, 0x4, UPT ;  /* 0x000000040700788c */ /* 0x000fe4000bf26070 */
[----:B------:R-:W-:-:S04]  /*0c70*/  ULOP3.LUT UR11, UR7, 0x3, URZ, 0xc0, !UPT ;  /* 0x00000003070b7892 */ /* 0x000fc8000f8ec0ff */
[----:B------:R-:W-:Y:S02]  /*0c80*/  UISETP.NE.AND UP0, UPT, UR11, URZ, UPT ;  /* 0x000000ff0b00728c */ /* 0x000fe4000bf05270 */
[----:B0-----:R-:W-:-:S03]  /*0c90*/  UPRMT UR6, UR4, 0x8880, URZ ;  /* 0x0000888004067896 */ /* 0x001fc600080000ff */
[----:B------:R-:W-:Y:S01]  /*0ca0*/  UMOV UR4, URZ ;  /* 0x000000ff00047c82 */ /* 0x000fe20008000000 */
[----:B------:R-:W-:Y:S01]  /*0cb0*/  UPRMT UR6, UR6, 0x7710, URZ ;  /* 0x0000771006067896 */ /* 0x000fe200080000ff */
[----:B------:R-:W-:Y:S11]  /*0cc0*/  BRA.U !UP1, `(.L_x_13) ;  /* 0x0000000509a47547 */ /* 0x000ff6000b800000 */
[----:B------:R-:W0:Y:S01]  /*0cd0*/  LDCU.64 UR8, c[0x0][0x388] ;  /* 0x00007100ff0877ac */ /* 0x000e220008000a00 */
[----:B------:R-:W1:Y:S01]  /*0ce0*/  S2UR UR10, SR_CgaCtaId ;  /* 0x00000000000a79c3 */ /* 0x000e620000008800 */
[----:B------:R-:W-:Y:S01]  /*0cf0*/  IMAD.MOV.U32 R2, RZ, RZ, RZ ;  /* 0x000000ffff027224 */ /* 0x000fe200078e00ff */
[----:B------:R-:W-:-:S04]  /*0d00*/  ULOP3.LUT UR4, UR7, 0xfffffffc, URZ, 0xc0, !UPT ;  /* 0xfffffffc07047892 */ /* 0x000fc8000f8ec0ff */
[----:B------:R-:W-:Y:S02]  /*0d10*/  UIADD3 UR14, UPT, UPT, -UR4, URZ, URZ ;  /* 0x000000ff040e7290 */ /* 0x000fe4000fffe1ff */
[----:B0-----:R-:W-:-:S03]  /*0d20*/  UIADD3 UR5, UP1, UPT, UR8, 0x1, URZ ;  /* 0x0000000108057890 */ /* 0x001fc6000ff3e0ff */
[----:B------:R-:W-:Y:S01]  /*0d30*/  UMOV UR8, 0x400 ;  /* 0x0000040000087882 */ /* 0x000fe20000000000 */
[----:B------:R-:W-:Y:S02]  /*0d40*/  UIADD3.X UR7, UPT, UPT, URZ, UR9, URZ, UP1, !UPT ;  /* 0x00000009ff077290 */ /* 0x000fe40008ffe4ff */
[----:B------:R-:W-:Y:S01]  /*0d50*/  UIADD3 UR9, UPT, UPT, UR8, 0x100, URZ ;  /* 0x0000010008097890 */ /* 0x000fe2000fffe0ff */
[----:B------:R-:W-:Y:S01]  /*0d60*/  IMAD.U32 R6, RZ, RZ, UR5 ;  /* 0x00000005ff067e24 */ /* 0x000fe2000f8e00ff */
[----:B-1----:R-:W-:Y:S02]  /*0d70*/  ULEA UR8, UR10, UR8, 0x18 ;  /* 0x000000080a087291 */ /* 0x002fe4000f8ec0ff */
[----:B------:R-:W-:Y:S01]  /*0d80*/  IMAD.U32 R7, RZ, RZ, UR7 ;  /* 0x00000007ff077e24 */ /* 0x000fe2000f8e00ff */
[----:B------:R-:W-:-:S12]  /*0d90*/  ULEA UR9, UR10, UR9, 0x18 ;  /* 0x000000090a097291 */ /* 0x000fd8000f8ec0ff */
.L_x_14:
[----:B------:R-:W-:Y:S01]  /*0da0*/  LOP3.LUT R8, R4, 0xff, RZ, 0xc0, !PT ;  /* 0x000000ff04087812 */ /* 0x000fe200078ec0ff */
[----:B------:R-:W2:Y:S01]  /*0db0*/  LDG.E.U8 R17, desc[UR12][R6.64+0x1] ;  /* 0x0000010c06117981 */ /* 0x000ea2000c1e1100 */
[----:B------:R-:W-:-:S03]  /*0dc0*/  SHF.R.U32.HI R4, RZ, 0x8, R4 ;  /* 0x00000008ff047819 */ /* 0x000fc60000011604 */
[----:B------:R-:W0:Y:S04]  /*0dd0*/  LDS.U8 R5, [R8+UR8] ;  /* 0x0000000808057984 */ /* 0x000e280008000000 */
[----:B------:R-:W3:Y:S04]  /*0de0*/  LDG.E.U8 R18, desc[UR12][R6.64] ;  /* 0x0000000c06127981 */ /* 0x000ee8000c1e1100 */
[----:B0-----:R-:W0:Y:S04]  /*0df0*/  LDS.U8 R11, [R5+UR9] ;  /* 0x00000009050b7984 */ /* 0x001e280008000000 */
[----:B------:R-:W1:Y:S01]  /*0e00*/  LDS.U8 R9, [R5+UR9+0x1] ;  /* 0x0000010905097984 */ /* 0x000e620008000000 */
[----:B0-----:R-:W-:Y:S01]  /*0e10*/  IMAD.MOV R10, RZ, RZ, -R11 ;  /* 0x000000ffff0a7224 */ /* 0x001fe200078e0a0b */
[----:B------:R-:W-:-:S04]  /*0e20*/  IADD3 R11, PT, PT, R8, -R11, RZ ;  /* 0x8000000b080b7210 */ /* 0x000fc80007ffe0ff */
[----:B------:R-:W-:-:S05]  /*0e30*/  PRMT R10, R10, 0x7710, RZ ;  /* 0x000077100a0a7816 */ /* 0x000fca00000000ff */
[----:B-1----:R-:W-:-:S05]  /*0e40*/  IMAD.IADD R9, R9, 0x1, R10 ;  /* 0x0000000109097824 */ /* 0x002fca00078e020a */
[----:B------:R-:W-:-:S05]  /*0e50*/  LOP3.LUT R9, R9, 0xff, RZ, 0xc0, !PT ;  /* 0x000000ff09097812 */ /* 0x000fca00078ec0ff */
[----:B------:R-:W-:-:S05]  /*0e60*/  IMAD R4, R4, R9, R11 ;  /* 0x0000000904047224 */ /* 0x000fca00078e020b */
[----:B------:R-:W-:-:S13]  /*0e70*/  ISETP.GT.U32.AND P0, PT, R4, 0xffff, PT ;  /* 0x0000ffff0400780c */ /* 0x000fda0003f04070 */
[----:B------:R-:W0:Y:S02]  /*0e80*/  @!P0 LDC.64 R10, c[0x0][0x3c0] ;  /* 0x0000f000ff0a8b82 */ /* 0x000e240000000a00 */
[----:B0-----:R-:W-:-:S06]  /*0e90*/  @!P0 IMAD.WIDE.U32 R10, R3, 0x2, R10 ;  /* 0x00000002030a8825 */ /* 0x001fcc00078e000a */
[----:B------:R-:W4:Y:S01]  /*0ea0*/  @!P0 LDG.E.U16 R11, desc[UR12][R10.64] ;  /* 0x0000000c0a0b8981 */ /* 0x000f22000c1e1500 */
[----:B------:R-:W-:Y:S02]  /*0eb0*/  @!P0 VIADD R3, R3, 0x1 ;  /* 0x0000000103038836 */ /* 0x000fe40000000000 */
[----:B----4-:R-:W-:-:S05]  /*0ec0*/  @!P0 IMAD R4, R4, 0x10000, R11 ;  /* 0x0001000004048824 */ /* 0x010fca00078e020b */
[----:B------:R-:W-:Y:S02]  /*0ed0*/  LOP3.LUT R9, R4, 0xff, RZ, 0xc0, !PT ;  /* 0x000000ff04097812 */ /* 0x000fe400078ec0ff */
[----:B------:R-:W-:-:S03]  /*0ee0*/  SHF.R.U32.HI R4, RZ, 0x8, R4 ;  /* 0x00000008ff047819 */ /* 0x000fc60000011604 */
[----:B------:R-:W0:Y:S04]  /*0ef0*/  LDS.U8 R8, [R9+UR8] ;  /* 0x0000000809087984 */ /* 0x000e280008000000 */
[----:B0-----:R-:W0:Y:S04]  /*0f00*/  LDS.U8 R14, [R8+UR9] ;  /* 0x00000009080e7984 */ /* 0x001e280008000000 */
[----:B------:R-:W1:Y:S01]  /*0f10*/  LDS.U8 R12, [R8+UR9+0x1] ;  /* 0x00000109080c7984 */ /* 0x000e620008000000 */
[--C-:B0-----:R-:W-:Y:S02]  /*0f20*/  IMAD.MOV R13, RZ, RZ, -R14.reuse ;  /* 0x000000ffff0d7224 */ /* 0x101fe400078e0a0e */
[----:B------:R-:W-:-:S03]  /*0f30*/  IMAD.IADD R14, R9, 0x1, -R14 ;  /* 0x00000001090e7824 */ /* 0x000fc600078e0a0e */
        /* <DEDUP_REMOVED lines=8> */
[----:B------:R-:W-:Y:S01]  /*0fc0*/  @!P1 VIADD R3, R3, 0x1 ;  /* 0x0000000103039836 */ /* 0x000fe20000000000 */
[----:B----4-:R-:W-:-:S04]  /*0fd0*/  @!P1 LEA R4, R4, R11, 0x10 ;  /* 0x0000000b04049211 */ /* 0x010fc800078e80ff */
        /* <DEDUP_REMOVED lines=22> */
[----:B0-----:R-:W-:Y:S01]  /*1140*/  IADD3 R15, PT, PT, RZ, -R16, RZ ;  /* 0x80000010ff0f7210 */ /* 0x001fe20007ffe0ff */
[----:B------:R-:W-:-:S03]  /*1150*/  IMAD.IADD R16, R11, 0x1, -R16 ;  /* 0x000000010b107824 */ /* 0x000fc600078e0a10 */
[----:B------:R-:W-:-:S05]  /*1160*/  PRMT R15, R15, 0x7710, RZ ;  /* 0x000077100f0f7816 */ /* 0x000fca00000000ff */
[----:B-1----:R-:W-:Y:S02]  /*1170*/  IMAD.IADD R14, R14, 0x1, R15 ;  /* 0x000000010e0e7824 */ /* 0x002fe400078e020f */
[----:B------:R-:W3:Y:S03]  /*1180*/  LDG.E.U8 R15, desc[UR12][R6.64+-0x1] ;  /* 0xffffff0c060f7981 */ /* 0x000ee6000c1e1100 */
[----:B------:R-:W-:Y:S02]  /*1190*/  LOP3.LUT R13, R14, 0xff, RZ, 0xc0, !PT ;  /* 0x000000ff0e0d7812 */ /* 0x000fe400078ec0ff */
[----:B------:R0:W2:Y:S03]  /*11a0*/  LDG.E.U8 R14, desc[UR12][R6.64+0x2] ;  /* 0x0000020c060e7981 */ /* 0x0000a6000c1e1100 */
[----:B------:R-:W-:-:S05]  /*11b0*/  IMAD R4, R4, R13, R16 ;  /* 0x0000000d04047224 */ /* 0x000fca00078e0210 */
[----:B------:R-:W-:-:S13]  /*11c0*/  ISETP.GT.U32.AND P1, PT, R4, 0xffff, PT ;  /* 0x0000ffff0400780c */ /* 0x000fda0003f24070 */
[----:B------:R-:W1:Y:S02]  /*11d0*/  @!P1 LDC.64 R12, c[0x0][0x3c0] ;  /* 0x0000f000ff0c9b82 */ /* 0x000e640000000a00 */
[----:B-1----:R-:W-:-:S05]  /*11e0*/  @!P1 IMAD.WIDE.U32 R12, R3, 0x2, R12 ;  /* 0x00000002030c9825 */ /* 0x002fca00078e000c */
[----:B------:R3:W4:Y:S01]  /*11f0*/  @!P1 LDG.E.U16 R11, desc[UR12][R12.64] ;  /* 0x0000000c0c0b9981 */ /* 0x000722000c1e1500 */
[----:B------:R-:W-:Y:S01]  /*1200*/  VIADD R5, R5, UR6 ;  /* 0x0000000605057c36 */ /* 0x000fe20008000000 */
[----:B------:R-:W-:Y:S01]  /*1210*/  IADD3 R9, PT, PT, R9, UR6, RZ ;  /* 0x0000000609097c10 */ /* 0x000fe2000fffe0ff */
[----:B------:R-:W-:Y:S02]  /*1220*/  VIADD R16, R8, UR6 ;  /* 0x0000000608107c36 */ /* 0x000fe40008000000 */
[----:B------:R-:W-:Y:S01]  /*1230*/  VIADD R10, R10, UR6 ;  /* 0x000000060a0a7c36 */ /* 0x000fe20008000000 */
[----:B------:R-:W-:Y:S01]  /*1240*/  UIADD3 UR14, UPT, UPT, UR14, 0x4, URZ ;  /* 0x000000040e0e7890 */ /* 0x000fe2000fffe0ff */
[----:B------:R-:W-:Y:S02]  /*1250*/  LOP3.LUT R8, R5, 0xffff, RZ, 0xc0, !PT ;  /* 0x0000ffff05087812 */ /* 0x000fe400078ec0ff */
[----:B------:R-:W-:Y:S02]  /*1260*/  LOP3.LUT R5, R16, 0xffff, RZ, 0xc0, !PT ;  /* 0x0000ffff10057812 */ /* 0x000fe400078ec0ff */
[----:B------:R-:W-:-:S02]  /*1270*/  LOP3.LUT R9, R9, 0xffff, RZ, 0xc0, !PT ;  /* 0x0000ffff09097812 */ /* 0x000fc400078ec0ff */
[----:B------:R-:W-:Y:S01]  /*1280*/  LOP3.LUT R10, R10, 0xffff, RZ, 0xc0, !PT ;  /* 0x0000ffff0a0a7812 */ /* 0x000fe200078ec0ff */
[----:B------:R-:W-:Y:S01]  /*1290*/  UISETP.NE.AND UP1, UPT, UR14, URZ, UPT ;  /* 0x000000ff0e00728c */ /* 0x000fe2000bf25270 */
[----:B------:R-:W-:Y:S02]  /*12a0*/  PRMT R5, R8, 0x3340, R5 ;  /* 0x0000334008057816 */ /* 0x000fe40000000005 */
[----:B------:R-:W-:Y:S02]  /*12b0*/  PRMT R10, R9, 0x3340, R10 ;  /* 0x00003340090a7816 */ /* 0x000fe4000000000a */
[----:B0-----:R-:W-:Y:S02]  /*12c0*/  IADD3 R6, P0, PT, R6, 0x4, RZ ;  /* 0x0000000406067810 */ /* 0x001fe40007f1e0ff */
[----:B------:R-:W-:Y:S01]  /*12d0*/  PRMT R5, R5, 0x5410, R10 ;  /* 0x0000541005057816 */ /* 0x000fe2000000000a */
[----:B------:R-:W-:Y:S02]  /*12e0*/  @!P1 VIADD R3, R3, 0x1 ;  /* 0x0000000103039836 */ /* 0x000fe40000000000 */
[----:B------:R-:W-:Y:S01]  /*12f0*/  IMAD.X R7, RZ, RZ, R7, P0 ;  /* 0x000000ffff077224 */ /* 0x000fe200000e0607 */
[----:B---3--:R-:W-:-:S02]  /*1300*/  PRMT R13, R15, 0x3340, R18 ;  /* 0x000033400f0d7816 */ /* 0x008fc40000000012 */
[----:B--2---:R-:W-:-:S04]  /*1310*/  PRMT R14, R17, 0x3340, R14 ;  /* 0x00003340110e7816 */ /* 0x004fc8000000000e */
[----:B------:R-:W-:-:S05]  /*1320*/  PRMT R13, R13, 0x5410, R14 ;  /* 0x000054100d0d7816 */ /* 0x000fca000000000e */
[----:B------:R-:W-:Y:S02]  /*1330*/  IDP.4A.S8.S8 R2, R5, R13, R2 ;  /* 0x0000000d05027226 */ /* 0x000fe40000000602 */
[----:B----4-:R-:W-:Y:S01]  /*1340*/  @!P1 IMAD R4, R4, 0x10000, R11 ;  /* 0x0001000004049824 */ /* 0x010fe200078e020b */
[----:B------:R-:W-:Y:S06]  /*1350*/  BRA.U UP1, `(.L_x_14) ;  /* 0xfffffff901907547 */ /* 0x000fec000b83ffff */
.L_x_13:
[----:B------:R-:W-:Y:S05]  /*1360*/  BRA.U !UP0, `(.L_x_15) ;  /* 0x0000000508387547 */ /* 0x000fea000b800000 */
[----:B------:R-:W0:Y:S01]  /*1370*/  LDCU UR5, c[0x0][0x394] ;  /* 0x00007280ff0577ac */ /* 0x000e220008000800 */
[----:B------:R-:W-:Y:S02]  /*1380*/  UISETP.NE.AND UP1, UPT, UR11, 0x1, UPT ;  /* 0x000000010b00788c */ /* 0x000fe4000bf25270 */
[----:B0-----:R-:W-:-:S04]  /*1390*/  ULOP3.LUT UR5, UR5, 0x1, URZ, 0xc0, !UPT ;  /* 0x0000000105057892 */ /* 0x001fc8000f8ec0ff */
[----:B------:R-:W-:-:S03]  /*13a0*/  UISETP.NE.U32.AND UP0, UPT, UR5, 0x1, UPT ;  /* 0x000000010500788c */ /* 0x000fc6000bf05070 */
[----:B------:R-:W-:Y:S08]  /*13b0*/  BRA.U !UP1, `(.L_x_16) ;  /* 0x0000000109e87547 */ /* 0x000ff0000b800000 */
[----:B------:R-:W0:Y:S01]  /*13c0*/  S2UR UR7, SR_CgaCtaId ;  /* 0x00000000000779c3 */ /* 0x000e220000008800 */
[----:B------:R-:W-:Y:S01]  /*13d0*/  UMOV UR5, 0x400 ;  /* 0x0000040000057882 */ /* 0x000fe20000000000 */
[----:B------:R-:W-:Y:S01]  /*13e0*/  LOP3.LUT R6, R4, 0xff, RZ, 0xc0, !PT ;  /* 0x000000ff04067812 */ /* 0x000fe200078ec0ff */
[----:B------:R-:W-:Y:S01]  /*13f0*/  IMAD.MOV.U32 R11, RZ, RZ, R3 ;  /* 0x000000ffff0b7224 */ /* 0x000fe200078e0003 */
[----:B------:R-:W-:Y:S01]  /*1400*/  SHF.R.U32.HI R4, RZ, 0x8, R4 ;  /* 0x00000008ff047819 */ /* 0x000fe20000011604 */
[----:B0-----:R-:W-:Y:S02]  /*1410*/  ULEA UR8, UR7, UR5, 0x18 ;  /* 0x0000000507087291 */ /* 0x001fe4000f8ec0ff */
[----:B------:R-:W-:-:S04]  /*1420*/  UIADD3 UR5, UPT, UPT, UR5, 0x100, URZ ;  /* 0x0000010005057890 */ /* 0x000fc8000fffe0ff */
[----:B------:R-:W-:-:S03]  /*1430*/  ULEA UR5, UR7, UR5, 0x18 ;  /* 0x0000000507057291 */ /* 0x000fc6000f8ec0ff */
[----:B------:R-:W0:Y:S06]  /*1440*/  LDS.U8 R5, [R6+UR8] ;  /* 0x0000000806057984 */ /* 0x000e2c0008000000 */
[----:B0-----:R-:W0:Y:S04]  /*1450*/  LDS.U8 R9, [R5+UR5] ;  /* 0x0000000505097984 */ /* 0x001e280008000000 */
[----:B------:R-:W1:Y:S01]  /*1460*/  LDS.U8 R7, [R5+UR5+0x1] ;  /* 0x0000010505077984 */ /* 0x000e620008000000 */
[----:B0-----:R-:W-:-:S02]  /*1470*/  IMAD.MOV R8, RZ, RZ, -R9 ;  /* 0x000000ffff087224 */ /* 0x001fc400078e0a09 */
[----:B------:R-:W-:-:S03]  /*1480*/  IMAD.IADD R9, R6, 0x1, -R9 ;  /* 0x0000000106097824 */ /* 0x000fc600078e0a09 */
[----:B------:R-:W-:-:S04]  /*1490*/  PRMT R8, R8, 0x7710, RZ ;  /* 0x0000771008087816 */ /* 0x000fc800000000ff */
[----:B-1----:R-:W-:-:S04]  /*14a0*/  IADD3 R7, PT, PT, R7, R8, RZ ;  /* 0x0000000807077210 */ /* 0x002fc80007ffe0ff */
[----:B------:R-:W-:-:S05]  /*14b0*/  LOP3.LUT R7, R7, 0xff, RZ, 0xc0, !PT ;  /* 0x000000ff07077812 */ /* 0x000fca00078ec0ff */
[----:B------:R-:W-:-:S05]  /*14c0*/  IMAD R4, R4, R7, R9 ;  /* 0x0000000704047224 */ /* 0x000fca00078e0209 */
[----:B------:R-:W-:-:S13]  /*14d0*/  ISETP.GT.U32.AND P0, PT, R4, 0xffff, PT ;  /* 0x0000ffff0400780c */ /* 0x000fda0003f04070 */
[----:B------:R-:W0:Y:S02]  /*14e0*/  @!P0 LDC.64 R6, c[0x0][0x3c0] ;  /* 0x0000f000ff068b82 */ /* 0x000e240000000a00 */
[----:B0-----:R-:W-:-:S06]  /*14f0*/  @!P0 IMAD.WIDE.U32 R6, R11, 0x2, R6 ;  /* 0x000000020b068825 */ /* 0x001fcc00078e0006 */
[----:B------:R-:W2:Y:S01]  /*1500*/  @!P0 LDG.E.U16 R7, desc[UR12][R6.64] ;  /* 0x0000000c06078981 */ /* 0x000ea2000c1e1500 */
[----:B------:R-:W-:Y:S02]  /*1510*/  @!P0 VIADD R11, R11, 0x1 ;  /* 0x000000010b0b8836 */ /* 0x000fe40000000000 */
[----:B--2---:R-:W-:-:S05]  /*1520*/  @!P0 IMAD R4, R4, 0x10000, R7 ;  /* 0x0001000004048824 */ /* 0x004fca00078e0207 */
[----:B------:R-:W-:Y:S02]  /*1530*/  LOP3.LUT R3, R4, 0xff, RZ, 0xc0, !PT ;  /* 0x000000ff04037812 */ /* 0x000fe400078ec0ff */
[----:B------:R-:W-:-:S03]  /*1540*/  SHF.R.U32.HI R4, RZ, 0x8, R4 ;  /* 0x00000008ff047819 */ /* 0x000fc60000011604 */
[----:B------:R-:W0:Y:S01]  /*1550*/  LDS.U8 R10, [R3+UR8] ;  /* 0x00000008030a7984 */ /* 0x000e220008000000 */
[----:B------:R-:W1:Y:S03]  /*1560*/  LDCU.64 UR8, c[0x0][0x388] ;  /* 0x00007100ff0877ac */ /* 0x000e660008000a00 */
[----:B0-----:R-:W0:Y:S04]  /*1570*/  LDS.U8 R12, [R10+UR5] ;  /* 0x000000050a0c7984 */ /* 0x001e280008000000 */
[----:B------:R-:W2:Y:S01]  /*1580*/  LDS.U8 R8, [R10+UR5+0x1] ;  /* 0x000001050a087984 */ /* 0x000ea20008000000 */
[----:B-1----:R-:W-:-:S04]  /*1590*/  UIADD3 UR5, UP1, UPT, UR4, UR8, URZ ;  /* 0x0000000804057290 */ /* 0x002fc8000ff3e0ff */
[----:B------:R-:W-:Y:S01]  /*15a0*/  UIADD3.X UR7, UPT, UPT, URZ, UR9, URZ, UP1, !UPT ;  /* 0x00000009ff077290 */ /* 0x000fe20008ffe4ff */
[----:B0-----:R-:W-:Y:S01]  /*15b0*/  IMAD.MOV R9, RZ, RZ, -R12 ;  /* 0x000000ffff097224 */ /* 0x001fe200078e0a0c */
[----:B------:R-:W-:-:S04]  /*15c0*/  IADD3 R12, PT, PT, R3, -R12, RZ ;  /* 0x8000000c030c7210 */ /* 0x000fc80007ffe0ff */
[----:B------:R-:W-:-:S05]  /*15d0*/  PRMT R9, R9, 0x7710, RZ ;  /* 0x0000771009097816 */ /* 0x000fca00000000ff */
[----:B--2---:R-:W-:Y:S02]  /*15e0*/  IMAD.IADD R8, R8, 0x1, R9 ;  /* 0x0000000108087824 */ /* 0x004fe400078e0209 */
[----:B------:R-:W-:-:S03]  /*15f0*/  IMAD.U32 R9, RZ, RZ, UR7 ;  /* 0x00000007ff097e24 */ /* 0x000fc6000f8e00ff */
[----:B------:R-:W-:Y:S01]  /*1600*/  LOP3.LUT R7, R8, 0xff, RZ, 0xc0, !PT ;  /* 0x000000ff08077812 */ /* 0x000fe200078ec0ff */
[----:B------:R-:W-:-:S04]  /*1610*/  IMAD.U32 R8, RZ, RZ, UR5 ;  /* 0x00000005ff087e24 */ /* 0x000fc8000f8e00ff */
[----:B------:R-:W-:Y:S01]  /*1620*/  IMAD R4, R4, R7, R12 ;  /* 0x0000000704047224 */ /* 0x000fe200078e020c */
[----:B------:R-:W2:Y:S04]  /*1630*/  LDG.E.U8 R14, desc[UR12][R8.64] ;  /* 0x0000000c080e7981 */ /* 0x000ea8000c1e1100 */
[----:B------:R-:W-:Y:S01]  /*1640*/  ISETP.GT.U32.AND P1, PT, R4, 0xffff, PT ;  /* 0x0000ffff0400780c */ /* 0x000fe20003f24070 */
[----:B------:R0:W2:-:S12]  /*1650*/  LDG.E.U8 R3, desc[UR12][R8.64+0x1] ;  /* 0x0000010c08037981 */ /* 0x000098000c1e1100 */
[----:B------:R-:W1:Y:S02]  /*1660*/  @!P1 LDC.64 R6, c[0x0][0x3c0] ;  /* 0x0000f000ff069b82 */ /* 0x000e640000000a00 */
[----:B-1----:R-:W-:-:S06]  /*1670*/  @!P1 IMAD.WIDE.U32 R6, R11, 0x2, R6 ;  /* 0x000000020b069825 */ /* 0x002fcc00078e0006 */
[----:B------:R-:W3:Y:S01]  /*1680*/  @!P1 LDG.E.U16 R7, desc[UR12][R6.64] ;  /* 0x0000000c06079981 */ /* 0x000ee2000c1e1500 */
[----:B------:R-:W-:Y:S02]  /*1690*/  VIADD R5, R5, UR6 ;  /* 0x0000000605057c36 */ /* 0x000fe40008000000 */
[----:B------:R-:W-:-:S03]  /*16a0*/  VIADD R10, R10, UR6 ;  /* 0x000000060a0a7c36 */ /* 0x000fc60008000000 */
[----:B------:R-:W-:Y:S02]  /*16b0*/  PRMT R11, R5, 0x8880, RZ ;  /* 0x00008880050b7816 */ /* 0x000fe400000000ff */
[----:B------:R-:W-:Y:S02]  /*16c0*/  PRMT R10, R10, 0x8880, RZ ;  /* 0x000088800a0a7816 */ /* 0x000fe400000000ff */
[----:B------:R-:W-:Y:S02]  /*16d0*/  PRMT R12, R0, 0x3340, R0 ;  /* 0x00003340000c7816 */ /* 0x000fe40000000000 */
[----:B0-----:R-:W-:Y:S01]  /*16e0*/  PRMT R8, R10, 0x7710, RZ ;  /* 0x000077100a087816 */ /* 0x001fe200000000ff */
[----:B------:R-:W-:Y:S01]  /*16f0*/  UIADD3 UR4, UPT, UPT, UR4, 0x2, URZ ;  /* 0x0000000204047890 */ /* 0x000fe2000fffe0ff */
[----:B--2---:R-:W-:Y:S02]  /*1700*/  PRMT R5, R14, 0x3340, R3 ;  /* 0x000033400e057816 */ /* 0x004fe40000000003 */
[----:B------:R-:W-:-:S02]  /*1710*/  PRMT R3, R11, 0x7710, RZ ;  /* 0x000077100b037816 */ /* 0x000fc400000000ff */
[----:B------:R-:W-:Y:S02]  /*1720*/  PRMT R5, R5, 0x5410, R12 ;  /* 0x0000541005057816 */ /* 0x000fe4000000000c */
[----:B------:R-:W-:-:S05]  /*1730*/  PRMT R3, R3, 0x5410, R8 ;  /* 0x0000541003037816 */ /* 0x000fca0000000008 */
[----:B------:R-:W-:Y:S01]  /*1740*/  IDP.2A.LO.S16.S8 R2, R3, R5, R2 ;  /* 0x0000000503027226 */ /* 0x000fe20000001602 */
[----:B---3--:R-:W-:-:S07]  /*1750*/  @!P1 LEA R4, R4, R7, 0x10 ;  /* 0x0000000704049211 */ /* 0x008fce00078e80ff */
.L_x_16:
[----:B------:R-:W-:Y:S05]  /*1760*/  BRA.U UP0, `(.L_x_15) ;  /* 0x0000000100387547 */ /* 0x000fea000b800000 */
[----:B------:R-:W0:Y:S02]  /*1770*/  LDCU.64 UR8, c[0x0][0x388] ;  /* 0x00007100ff0877ac */ /* 0x000e240008000a00 */
[----:B0-----:R-:W-:-:S04]  /*1780*/  UIADD3 UR4, UP0, UPT, UR4, UR8, URZ ;  /* 0x0000000804047290 */ /* 0x001fc8000ff1e0ff */
[----:B------:R-:W-:Y:S02]  /*1790*/  UIADD3.X UR5, UPT, UPT, URZ, UR9, URZ, UP0, !UPT ;  /* 0x00000009ff057290 */ /* 0x000fe400087fe4ff */
[----:B------:R-:W-:-:S04]  /*17a0*/  IMAD.U32 R6, RZ, RZ, UR4 ;  /* 0x00000004ff067e24 */ /* 0x000fc8000f8e00ff */
[----:B------:R-:W-:-:S06]  /*17b0*/  IMAD.U32 R7, RZ, RZ, UR5 ;  /* 0x00000005ff077e24 */ /* 0x000fcc000f8e00ff */
[----:B------:R-:W2:Y:S01]  /*17c0*/  LDG.E.S8 R7, desc[UR12][R6.64] ;  /* 0x0000000c06077981 */ /* 0x000ea2000c1e1300 */
[----:B------:R-:W0:Y:S01]  /*17d0*/  S2UR UR5, SR_CgaCtaId ;  /* 0x00000000000579c3 */ /* 0x000e220000008800 */
[----:B------:R-:W-:Y:S01]  /*17e0*/  UMOV UR4, 0x400 ;  /* 0x0000040000047882 */ /* 0x000fe20000000000 */
[----:B------:R-:W-:Y:S01]  /*17f0*/  LOP3.LUT R4, R4, 0xff, RZ, 0xc0, !PT ;  /* 0x000000ff04047812 */ /* 0x000fe200078ec0ff */
[----:B0-----:R-:W-:-:S09]  /*1800*/  ULEA UR4, UR5, UR4, 0x18 ;  /* 0x0000000405047291 */ /* 0x001fd2000f8ec0ff */
[----:B------:R-:W0:Y:S02]  /*1810*/  LDS.U8 R4, [R4+UR4] ;  /* 0x0000000404047984 */ /* 0x000e240008000000 */
[----:B0-----:R-:W-:-:S05]  /*1820*/  VIADD R3, R4, UR6 ;  /* 0x0000000604037c36 */ /* 0x001fca0008000000 */
[----:B------:R-:W-:-:S05]  /*1830*/  PRMT R3, R3, 0x8880, RZ ;  /* 0x0000888003037816 */ /* 0x000fca00000000ff */
[----:B--2---:R-:W-:-:S07]  /*1840*/  IMAD R2, R7, R3, R2 ;  /* 0x0000000307027224 */ /* 0x004fce00078e0202 */
.L_x_15:
[----:B------:R-:W-:-:S07]  /*1850*/  PRMT R5, R2, 0x7610, R5 ;  /* 0x0000761002057816 */ /* 0x000fce0000000005 */
.L_x_12:
[----:B------:R-:W0:Y:S02]  /*1860*/  LDCU.64 UR4, c[0x0][0x380] ;  /* 0x00007000ff0477ac */ /* 0x000e240008000a00 */
[----:B0-----:R-:W-:-:S05]  /*1870*/  IADD3 R2, P0, PT, R0, UR4, RZ ;  /* 0x0000000400027c10 */ /* 0x001fca000ff1e0ff */
[----:B------:R-:W-:-:S05]  /*1880*/  IMAD.X R3, RZ, RZ, UR5, P0 ;  /* 0x00000005ff037e24 */ /* 0x000fca00080e06ff */
[----:B------:R-:W-:Y:S01]  /*1890*/  STG.E.U8 desc[UR12][R2.64], R5 ;  /* 0x0000000502007986 */ /* 0x000fe2000c10110c */
[----:B------:R-:W-:Y:S05]  /*18a0*/  EXIT ;  /* 0x000000000000794d */ /* 0x000fea0003800000 */
.L_x_17:
[----:B------:R-:W-:-:S00]  /*18b0*/  BRA `(.L_x_17) ;  /* 0xfffffffc00fc7947 */ /* 0x000fc0000383ffff */
[----:B------:R-:W-:-:S00]  /*18c0*/  NOP ;  /* 0x0000000000007918 */ /* 0x000fc00000000000 */
        /* <DEDUP_REMOVED lines=11> */
.L_x_18:


//--------------------- .nv.shared._Z20decmpressAndMultiplyPaS_jjfPjahPhS1_Ptj --------------------------
	.section	.nv.shared._Z20decmpressAndMultiplyPaS_jjfPjahPhS1_Ptj,"aw",@nobits
	.sectionflags	@""
	.align	16
.nv.shared._Z20decmpressAndMultiplyPaS_jjfPjahPhS1_Ptj:
	.zero		1280


//--------------------- .nv.shared.reserved.0     --------------------------
	.section	.nv.shared.reserved.0,"aw",@nobits
	.weak		__nv_reservedSMEM_offset_0_alias
	.size		__nv_reservedSMEM_offset_0_alias, 0, 64
	.other		__nv_reservedSMEM_offset_0_alias,@"STO_CUDA_RESERVED_SHARED STV_DEFAULT"
__nv_reservedSMEM_offset_0_alias:
	.zero		0
	.zero		64


//--------------------- .nv.constant0._Z20decmpressAndMultiplyPaS_jjfPjahPhS1_Ptj --------------------------
	.section	.nv.constant0._Z20decmpressAndMultiplyPaS_jjfPjahPhS1_Ptj,"a",@progbits
	.sectionflags	@""
	.align	4
.nv.constant0._Z20decmpressAndMultiplyPaS_jjfPjahPhS1_Ptj:
	.zero		972


//--------------------- SYMBOLS --------------------------

	.type		.nv.reservedSmem.offset0,@object
	.size		.nv.reservedSmem.offset0,0x4
	.type		.nv.reservedSmem.cap,@object
	.size		.nv.reservedSmem.cap,0x4
